	.target	sm_100a

	.elftype	@"ET_EXEC"


//--------------------- .note.nv.tkinfo           --------------------------
	.section	.note.nv.tkinfo,"",@"SHT_NOTE"
	.sectionflags	@"SHF_NOTE_NV_TKINFO"
	.tkinfo
        /*0018*/ 	.word	0x00000002
        /*0030*/ 	.string	""
        /*0030*/ 	.string	"ptxas"
        /*0030*/ 	.string	"Cuda compilation tools, release 13.0, V13.0.88"
        /*0030*/ 	.string	"Build cuda_13.0.r13.0/compiler.36424714_0"
        /*0030*/ 	.string	"-arch sm_100a -m 64 "



//--------------------- .note.nv.cuinfo           --------------------------
	.section	.note.nv.cuinfo,"",@"SHT_NOTE"
	.sectionflags	@"SHF_NOTE_NV_CUINFO"
        /*0018*/ 	.short	0x0002
        /*001a*/ 	.short	0x0064
        /*001c*/ 	.short	0x0082
	.zero		2


//--------------------- .nv.info                  --------------------------
	.section	.nv.info,"",@"SHT_CUDA_INFO"
	.align	4


	//----- nvinfo : EIATTR_REGCOUNT
	.align		4
        /*0000*/ 	.byte	0x04, 0x2f
        /*0002*/ 	.short	(.L_19 - .L_18)
	.align		4
.L_18:
        /*0004*/ 	.word	index@(_ZN7cutlass13device_kernelINS_4gemm6kernel13GemmUniversalIN4cute5tupleIJiiiiEEENS1_10collective13CollectiveMmaINS1_35MainloopSm100TmaUmmaWarpSpecializedILi4ELi2ELi4ENS5_IJNS4_1CILi1EEENSA_ILi2EEESB_EEEEENS5_IJNSA_ILi64EEENSA_ILi128EEENSA_ILi32EEEEEEaNS5_IJlSB_lEEEaSJ_NS4_8TiledMMAINS4_8MMA_AtomIJNS4_15SM100_MMA_S8_SSIaaiLi64ELi128ELNS4_4UMMA5MajorE0ELSO_0ELNSN_8SaturateE0EEEEEENS4_6LayoutINS5_IJSB_SB_SB_EEENS5_IJNSA_ILi0EEESU_SU_EEEEENS5_IJNS4_10UnderscoreESX_SX_EEEEENS4_23SM90_TMA_LOAD_MULTICASTENS4_14ComposedLayoutINS4_7SwizzleILi1ELi4ELi3EEENS4_18smem_ptr_flag_bitsILi8EEENSS_INS5_IJNSA_ILi8EEESH_EEENS5_IJSH_SB_EEEEEEEvNS4_8identityENS4_13SM90_TMA_LOADES1A_vS1B_EENS_8epilogue10collective18CollectiveEpilogueINS1E_23Sm100TmaWarpSpecializedILi2ELi2ELi32ELb0ELb0EEEJSI_NS5_IJNSS_ISF_SB_EES1J_EEEaSJ_aSJ_NS1E_6fusion15FusionCallbacksIS1I_NS1L_17LinearCombinationIaiaiLNS_15FloatRoundStyleE2EEESI_S1K_JEEENS4_5SM1004TMEM4LOAD26SM100_TMEM_LOAD_16dp32b32xES1C_NS11_INS12_ILi2ELi4ELi3EEES15_NSS_INS5_IJS16_SF_EEENS5_IJSF_SB_EEEEEEENS4_39AutoVectorizingCopyWithAssumedAlignmentILi128EEENS4_14SM90_TMA_STOREES1Z_S21_S21_EEEvvEEEEvNT_6ParamsE)
        /*0008*/ 	.word	0x0000005a


	//----- nvinfo : EIATTR_FRAME_SIZE
	.align		4
.L_19:
        /*000c*/ 	.byte	0x04, 0x11
        /*000e*/ 	.short	(.L_21 - .L_20)
	.align		4
.L_20:
        /*0010*/ 	.word	index@($__internal_2_$__cuda_sm10x_tcgen05_guardrail_trap_unallocated_columns_being_dealloced)
        /*0014*/ 	.word	0x00000000


	//----- nvinfo : EIATTR_FRAME_SIZE
	.align		4
.L_21:
        /*0018*/ 	.byte	0x04, 0x11
        /*001a*/ 	.short	(.L_23 - .L_22)
	.align		4
.L_22:
        /*001c*/ 	.word	index@($__internal_1_$__cuda_sm10x_tcgen05_guardrail_trap_phase_invalid_during_alloc)
        /*0020*/ 	.word	0x00000000


	//----- nvinfo : EIATTR_FRAME_SIZE
	.align		4
.L_23:
        /*0024*/ 	.byte	0x04, 0x11
        /*0026*/ 	.short	(.L_25 - .L_24)
	.align		4
.L_24:
        /*0028*/ 	.word	index@($__internal_0_$__cuda_sm10x_tcgen05_guardrail_trap_col_being_dealloced_not_returned_by_alloc)
        /*002c*/ 	.word	0x00000000


	//----- nvinfo : EIATTR_FRAME_SIZE
	.align		4
.L_25:
        /*0030*/ 	.byte	0x04, 0x11
        /*0032*/ 	.short	(.L_27 - .L_26)
	.align		4
.L_26:
        /*0034*/ 	.word	index@(_ZN7cutlass13device_kernelINS_4gemm6kernel13GemmUniversalIN4cute5tupleIJiiiiEEENS1_10collective13CollectiveMmaINS1_35MainloopSm100TmaUmmaWarpSpecializedILi4ELi2ELi4ENS5_IJNS4_1CILi1EEENSA_ILi2EEESB_EEEEENS5_IJNSA_ILi64EEENSA_ILi128EEENSA_ILi32EEEEEEaNS5_IJlSB_lEEEaSJ_NS4_8TiledMMAINS4_8MMA_AtomIJNS4_15SM100_MMA_S8_SSIaaiLi64ELi128ELNS4_4UMMA5MajorE0ELSO_0ELNSN_8SaturateE0EEEEEENS4_6LayoutINS5_IJSB_SB_SB_EEENS5_IJNSA_ILi0EEESU_SU_EEEEENS5_IJNS4_10UnderscoreESX_SX_EEEEENS4_23SM90_TMA_LOAD_MULTICASTENS4_14ComposedLayoutINS4_7SwizzleILi1ELi4ELi3EEENS4_18smem_ptr_flag_bitsILi8EEENSS_INS5_IJNSA_ILi8EEESH_EEENS5_IJSH_SB_EEEEEEEvNS4_8identityENS4_13SM90_TMA_LOADES1A_vS1B_EENS_8epilogue10collective18CollectiveEpilogueINS1E_23Sm100TmaWarpSpecializedILi2ELi2ELi32ELb0ELb0EEEJSI_NS5_IJNSS_ISF_SB_EES1J_EEEaSJ_aSJ_NS1E_6fusion15FusionCallbacksIS1I_NS1L_17LinearCombinationIaiaiLNS_15FloatRoundStyleE2EEESI_S1K_JEEENS4_5SM1004TMEM4LOAD26SM100_TMEM_LOAD_16dp32b32xES1C_NS11_INS12_ILi2ELi4ELi3EEES15_NSS_INS5_IJS16_SF_EEENS5_IJSF_SB_EEEEEEENS4_39AutoVectorizingCopyWithAssumedAlignmentILi128EEENS4_14SM90_TMA_STOREES1Z_S21_S21_EEEvvEEEEvNT_6ParamsE)
        /*0038*/ 	.word	0x00000000


	//----- nvinfo : EIATTR_MIN_STACK_SIZE
	.align		4
.L_27:
        /*003c*/ 	.byte	0x04, 0x12
        /*003e*/ 	.short	(.L_29 - .L_28)
	.align		4
.L_28:
        /*0040*/ 	.word	index@(_ZN7cutlass13device_kernelINS_4gemm6kernel13GemmUniversalIN4cute5tupleIJiiiiEEENS1_10collective13CollectiveMmaINS1_35MainloopSm100TmaUmmaWarpSpecializedILi4ELi2ELi4ENS5_IJNS4_1CILi1EEENSA_ILi2EEESB_EEEEENS5_IJNSA_ILi64EEENSA_ILi128EEENSA_ILi32EEEEEEaNS5_IJlSB_lEEEaSJ_NS4_8TiledMMAINS4_8MMA_AtomIJNS4_15SM100_MMA_S8_SSIaaiLi64ELi128ELNS4_4UMMA5MajorE0ELSO_0ELNSN_8SaturateE0EEEEEENS4_6LayoutINS5_IJSB_SB_SB_EEENS5_IJNSA_ILi0EEESU_SU_EEEEENS5_IJNS4_10UnderscoreESX_SX_EEEEENS4_23SM90_TMA_LOAD_MULTICASTENS4_14ComposedLayoutINS4_7SwizzleILi1ELi4ELi3EEENS4_18smem_ptr_flag_bitsILi8EEENSS_INS5_IJNSA_ILi8EEESH_EEENS5_IJSH_SB_EEEEEEEvNS4_8identityENS4_13SM90_TMA_LOADES1A_vS1B_EENS_8epilogue10collective18CollectiveEpilogueINS1E_23Sm100TmaWarpSpecializedILi2ELi2ELi32ELb0ELb0EEEJSI_NS5_IJNSS_ISF_SB_EES1J_EEEaSJ_aSJ_NS1E_6fusion15FusionCallbacksIS1I_NS1L_17LinearCombinationIaiaiLNS_15FloatRoundStyleE2EEESI_S1K_JEEENS4_5SM1004TMEM4LOAD26SM100_TMEM_LOAD_16dp32b32xES1C_NS11_INS12_ILi2ELi4ELi3EEES15_NSS_INS5_IJS16_SF_EEENS5_IJSF_SB_EEEEEEENS4_39AutoVectorizingCopyWithAssumedAlignmentILi128EEENS4_14SM90_TMA_STOREES1Z_S21_S21_EEEvvEEEEvNT_6ParamsE)
        /*0044*/ 	.word	0x00000000
.L_29:


//--------------------- .nv.compat                --------------------------
	.section	.nv.compat,"",@"SHT_CUDA_COMPAT_INFO"
	.align	4
        /*0000*/ 	.byte	0x02, 0x09, 0x01, 0x00, 0x02, 0x02, 0x03, 0x00, 0x02, 0x05, 0x06, 0x00, 0x03, 0x07, 0x01, 0x01
        /*0010*/ 	.byte	0x02, 0x03, 0x01, 0x00, 0x02, 0x06, 0x01, 0x00, 0x04, 0x0b, 0x08, 0x00, 0x01, 0x00, 0x00, 0x00
        /*0020*/ 	.byte	0x00, 0x00, 0x00, 0x00


//--------------------- .nv.info._ZN7cutlass13device_kernelINS_4gemm6kernel13GemmUniversalIN4cute5tupleIJiiiiEEENS1_10collective13CollectiveMmaINS1_35MainloopSm100TmaUmmaWarpSpecializedILi4ELi2ELi4ENS5_IJNS4_1CILi1EEENSA_ILi2EEESB_EEEEENS5_IJNSA_ILi64EEENSA_ILi128EEENSA_ILi32EEEEEEaNS5_IJlSB_lEEEaSJ_NS4_8TiledMMAINS4_8MMA_AtomIJNS4_15SM100_MMA_S8_SSIaaiLi64ELi128ELNS4_4UMMA5MajorE0ELSO_0ELNSN_8SaturateE0EEEEEENS4_6LayoutINS5_IJSB_SB_SB_EEENS5_IJNSA_ILi0EEESU_SU_EEEEENS5_IJNS4_10UnderscoreESX_SX_EEEEENS4_23SM90_TMA_LOAD_MULTICASTENS4_14ComposedLayoutINS4_7SwizzleILi1ELi4ELi3EEENS4_18smem_ptr_flag_bitsILi8EEENSS_INS5_IJNSA_ILi8EEESH_EEENS5_IJSH_SB_EEEEEEEvNS4_8identityENS4_13SM90_TMA_LOADES1A_vS1B_EENS_8epilogue10collective18CollectiveEpilogueINS1E_23Sm100TmaWarpSpecializedILi2ELi2ELi32ELb0ELb0EEEJSI_NS5_IJNSS_ISF_SB_EES1J_EEEaSJ_aSJ_NS1E_6fusion15FusionCallbacksIS1I_NS1L_17LinearCombinationIaiaiLNS_15FloatRoundStyleE2EEESI_S1K_JEEENS4_5SM1004TMEM4LOAD26SM100_TMEM_LOAD_16dp32b32xES1C_NS11_INS12_ILi2ELi4ELi3EEES15_NSS_INS5_IJS16_SF_EEENS5_IJSF_SB_EEEEEEENS4_39AutoVectorizingCopyWithAssumedAlignmentILi128EEENS4_14SM90_TMA_STOREES1Z_S21_S21_EEEvvEEEEvNT_6ParamsE --------------------------
	.section	.nv.info._ZN7cutlass13device_kernelINS_4gemm6kernel13GemmUniversalIN4cute5tupleIJiiiiEEENS1_10collective13CollectiveMmaINS1_35MainloopSm100TmaUmmaWarpSpecializedILi4ELi2ELi4ENS5_IJNS4_1CILi1EEENSA_ILi2EEESB_EEEEENS5_IJNSA_ILi64EEENSA_ILi128EEENSA_ILi32EEEEEEaNS5_IJlSB_lEEEaSJ_NS4_8TiledMMAINS4_8MMA_AtomIJNS4_15SM100_MMA_S8_SSIaaiLi64ELi128ELNS4_4UMMA5MajorE0ELSO_0ELNSN_8SaturateE0EEEEEENS4_6LayoutINS5_IJSB_SB_SB_EEENS5_IJNSA_ILi0EEESU_SU_EEEEENS5_IJNS4_10UnderscoreESX_SX_EEEEENS4_23SM90_TMA_LOAD_MULTICASTENS4_14ComposedLayoutINS4_7SwizzleILi1ELi4ELi3EEENS4_18smem_ptr_flag_bitsILi8EEENSS_INS5_IJNSA_ILi8EEESH_EEENS5_IJSH_SB_EEEEEEEvNS4_8identityENS4_13SM90_TMA_LOADES1A_vS1B_EENS_8epilogue10collective18CollectiveEpilogueINS1E_23Sm100TmaWarpSpecializedILi2ELi2ELi32ELb0ELb0EEEJSI_NS5_IJNSS_ISF_SB_EES1J_EEEaSJ_aSJ_NS1E_6fusion15FusionCallbacksIS1I_NS1L_17LinearCombinationIaiaiLNS_15FloatRoundStyleE2EEESI_S1K_JEEENS4_5SM1004TMEM4LOAD26SM100_TMEM_LOAD_16dp32b32xES1C_NS11_INS12_ILi2ELi4ELi3EEES15_NSS_INS5_IJS16_SF_EEENS5_IJSF_SB_EEEEEEENS4_39AutoVectorizingCopyWithAssumedAlignmentILi128EEENS4_14SM90_TMA_STOREES1Z_S21_S21_EEEvvEEEEvNT_6ParamsE,"",@"SHT_CUDA_INFO"
	.sectionflags	@""
	.align	4


	//----- nvinfo : EIATTR_CUDA_API_VERSION
	.align		4
        /*0000*/ 	.byte	0x04, 0x37
        /*0002*/ 	.short	(.L_31 - .L_30)
.L_30:
        /*0004*/ 	.word	0x00000082


	//----- nvinfo : EIATTR_KPARAM_INFO
	.align		4
.L_31:
        /*0008*/ 	.byte	0x04, 0x17
        /*000a*/ 	.short	(.L_33 - .L_32)
.L_32:
        /*000c*/ 	.word	0x00000000
        /*0010*/ 	.short	0x0000
        /*0012*/ 	.short	0x0000
        /*0014*/ 	.byte	0x00, 0xf0, 0x01, 0x20


	//----- nvinfo : EIATTR_AT_ENTRY_FRAGMENTS
	.align		4
.L_33:
        /*0018*/ 	.byte	0x04, 0x4f
        /*001a*/ 	.short	(.L_35 - .L_34)


	//   ....[0]....
.L_34:
        /*001c*/ 	.word	0x00000006


	//----- nvinfo : EIATTR_RESERVED_SMEM_USED
	.align		4
.L_35:
        /*0020*/ 	.byte	0x01, 0x41
	.zero		2


	//----- nvinfo : EIATTR_SPARSE_MMA_MASK
	.align		4
        /*0024*/ 	.byte	0x03, 0x50
        /*0026*/ 	.short	0x0000


	//----- nvinfo : EIATTR_TCGEN05_1CTA_USED
	.align		4
        /*0028*/ 	.byte	0x01, 0x51
	.zero		2


	//----- nvinfo : EIATTR_MAXREG_COUNT
	.align		4
        /*002c*/ 	.byte	0x03, 0x1b
        /*002e*/ 	.short	0x00ff


	//----- nvinfo : EIATTR_NUM_BARRIERS
	.align		4
        /*0030*/ 	.byte	0x02, 0x4c
        /*0032*/ 	.byte	0x07
	.zero		1


	//----- nvinfo : EIATTR_EXTERNS
	.align		4
        /*0034*/ 	.byte	0x04, 0x0f
        /*0036*/ 	.short	(.L_37 - .L_36)


	//   ....[0]....
	.align		4
.L_36:
        /*0038*/ 	.word	index@(__assertfail)


	//----- nvinfo : EIATTR_MERCURY_ISA_VERSION
	.align		4
.L_37:
        /*003c*/ 	.byte	0x03, 0x5f
        /*003e*/ 	.short	0x0101


	//----- nvinfo : EIATTR_INT_WARP_WIDE_INSTR_OFFSETS
	.align		4
        /*0040*/ 	.byte	0x04, 0x31
        /*0042*/ 	.short	(.L_39 - .L_38)


	//   ....[0]....
.L_38:
        /*0044*/ 	.word	0x00003b40


	//   ....[1]....
        /*0048*/ 	.word	0x00003b70


	//   ....[2]....
        /*004c*/ 	.word	0x00003b90


	//   ....[3]....
        /*0050*/ 	.word	0x000046b0


	//   ....[4]....
        /*0054*/ 	.word	0x00004720


	//   ....[5]....
        /*0058*/ 	.word	0x00004800


	//   ....[6]....
        /*005c*/ 	.word	0x000048b0


	//----- nvinfo : EIATTR_COOP_GROUP_MASK_REGIDS
	.align		4
.L_39:
        /*0060*/ 	.byte	0x04, 0x29
        /*0062*/ 	.short	(.L_41 - .L_40)


	//   ....[0]....
.L_40:
        /*0064*/ 	.word	0xffffffff


	//   ....[1]....
        /*0068*/ 	.word	0xffffffff


	//   ....[2]....
        /*006c*/ 	.word	0xffffffff


	//   ....[3]....
        /*0070*/ 	.word	0xffffffff


	//   ....[4]....
        /*0074*/ 	.word	0xffffffff


	//   ....[5]....
        /*0078*/ 	.word	0xffffffff


	//   ....[6]....
        /*007c*/ 	.word	0xffffffff


	//   ....[7]....
        /*0080*/ 	.word	0xffffffff


	//   ....[8]....
        /*0084*/ 	.word	0xffffffff


	//   ....[9]....
        /*0088*/ 	.word	0xffffffff


	//   ....[10]....
        /*008c*/ 	.word	0xffffffff


	//   ....[11]....
        /*0090*/ 	.word	0xffffffff


	//   ....[12]....
        /*0094*/ 	.word	0xffffffff


	//   ....[13]....
        /*0098*/ 	.word	0xffffffff


	//----- nvinfo : EIATTR_COOP_GROUP_INSTR_OFFSETS
	.align		4
.L_41:
        /*009c*/ 	.byte	0x04, 0x28
        /*009e*/ 	.short	(.L_43 - .L_42)


	//   ....[0]....
.L_42:
        /*00a0*/ 	.word	0x00000080


	//   ....[1]....
        /*00a4*/ 	.word	0x000004f0


	//   ....[2]....
        /*00a8*/ 	.word	0x000006a0


	//   ....[3]....
        /*00ac*/ 	.word	0x00000800


	//   ....[4]....
        /*00b0*/ 	.word	0x00000900


	//   ....[5]....
        /*00b4*/ 	.word	0x00000a70


	//   ....[6]....
        /*00b8*/ 	.word	0x00000c10


	//   ....[7]....
        /*00bc*/ 	.word	0x00000dc0


	//   ....[8]....
        /*00c0*/ 	.word	0x00001fd0


	//   ....[9]....
        /*00c4*/ 	.word	0x00002e80


	//   ....[10]....
        /*00c8*/ 	.word	0x00003090


	//   ....[11]....
        /*00cc*/ 	.word	0x000030c0


	//   ....[12]....
        /*00d0*/ 	.word	0x00003a20


	//   ....[13]....
        /*00d4*/ 	.word	0x00003c50


	//----- nvinfo : EIATTR_VRC_CTA_INIT_COUNT
	.align		4
.L_43:
        /*00d8*/ 	.byte	0x02, 0x4a
        /*00da*/ 	.byte	0x80
	.zero		1


	//----- nvinfo : EIATTR_SYSCALL_OFFSETS
	.align		4
        /*00dc*/ 	.byte	0x04, 0x46
        /*00de*/ 	.short	(.L_45 - .L_44)


	//   ....[0]....
.L_44:
        /*00e0*/ 	.word	0x000054b0


	//   ....[1]....
        /*00e4*/ 	.word	0x000055f0


	//   ....[2]....
        /*00e8*/ 	.word	0x00005e20


	//   ....[3]....
        /*00ec*/ 	.word	0x00006bc0


	//----- nvinfo : EIATTR_MBARRIER_INSTR_OFFSETS
	.align		4
.L_45:
        /*00f0*/ 	.byte	0x04, 0x39
        /*00f2*/ 	.short	(.L_47 - .L_46)


	//   ....[0]....
.L_46:
        /*00f4*/ 	.word	0x00000610
        /*00f8*/ 	.word	0x000000ff
        /*00fc*/ 	.word	0x00000000
        /*0100*/ 	.short	0x0100
        /*0102*/ 	.byte	0x04
	.zero		1


	//   ....[1]....
        /*0104*/ 	.word	0x00000620
        /*0108*/ 	.word	0x000000ff
        /*010c*/ 	.word	0x00000020
        /*0110*/ 	.short	0x0100
        /*0112*/ 	.byte	0x04
	.zero		1


	//   ....[2]....
        /*0114*/ 	.word	0x00000630
        /*0118*/ 	.word	0x000000ff
        /*011c*/ 	.word	0x00000008
        /*0120*/ 	.short	0x0100
        /*0122*/ 	.byte	0x04
	.zero		1


	//   ....[3]....
        /*0124*/ 	.word	0x00000640
        /*0128*/ 	.word	0x000000ff
        /*012c*/ 	.word	0x00000028
        /*0130*/ 	.short	0x0100
        /*0132*/ 	.byte	0x04
	.zero		1


	//   ....[4]....
        /*0134*/ 	.word	0x00000650
        /*0138*/ 	.word	0x000000ff
        /*013c*/ 	.word	0x00000010
        /*0140*/ 	.short	0x0100
        /*0142*/ 	.byte	0x04
	.zero		1


	//   ....[5]....
        /*0144*/ 	.word	0x00000660
        /*0148*/ 	.word	0x000000ff
        /*014c*/ 	.word	0x00000030
        /*0150*/ 	.short	0x0100
        /*0152*/ 	.byte	0x04
	.zero		1


	//   ....[6]....
        /*0154*/ 	.word	0x00000670
        /*0158*/ 	.word	0x000000ff
        /*015c*/ 	.word	0x00000018
        /*0160*/ 	.short	0x0100
        /*0162*/ 	.byte	0x04
	.zero		1


	//   ....[7]....
        /*0164*/ 	.word	0x00000680
        /*0168*/ 	.word	0x000000ff
        /*016c*/ 	.word	0x00000038
        /*0170*/ 	.short	0x0100
        /*0172*/ 	.byte	0x04
	.zero		1


	//   ....[8]....
        /*0174*/ 	.word	0x000007b0
        /*0178*/ 	.word	0x000000ff
        /*017c*/ 	.word	0x00000040
        /*0180*/ 	.short	0x0100
        /*0182*/ 	.byte	0x04
	.zero		1


	//   ....[9]....
        /*0184*/ 	.word	0x000007c0
        /*0188*/ 	.word	0x000000ff
        /*018c*/ 	.word	0x00000050
        /*0190*/ 	.short	0x0100
        /*0192*/ 	.byte	0x04
	.zero		1


	//   ....[10]....
        /*0194*/ 	.word	0x000007d0
        /*0198*/ 	.word	0x000000ff
        /*019c*/ 	.word	0x00000048
        /*01a0*/ 	.short	0x0100
        /*01a2*/ 	.byte	0x04
	.zero		1


	//   ....[11]....
        /*01a4*/ 	.word	0x000007e0
        /*01a8*/ 	.word	0x000000ff
        /*01ac*/ 	.word	0x00000058
        /*01b0*/ 	.short	0x0100
        /*01b2*/ 	.byte	0x04
	.zero		1


	//   ....[12]....
        /*01b4*/ 	.word	0x000008d0
        /*01b8*/ 	.word	0x000000ff
        /*01bc*/ 	.word	0x00000060
        /*01c0*/ 	.short	0x0100
        /*01c2*/ 	.byte	0x06
	.zero		1


	//   ....[13]....
        /*01c4*/ 	.word	0x000008e0
        /*01c8*/ 	.word	0x000000ff
        /*01cc*/ 	.word	0x00000068
        /*01d0*/ 	.short	0x0100
        /*01d2*/ 	.byte	0x06
	.zero		1


	//   ....[14]....
        /*01d4*/ 	.word	0x00000a20
        /*01d8*/ 	.word	0x000000ff
        /*01dc*/ 	.word	0x00000070
        /*01e0*/ 	.short	0x0100
        /*01e2*/ 	.byte	0x06
	.zero		1


	//   ....[15]....
        /*01e4*/ 	.word	0x00000a30
        /*01e8*/ 	.word	0x000000ff
        /*01ec*/ 	.word	0x00000080
        /*01f0*/ 	.short	0x0100
        /*01f2*/ 	.byte	0x06
	.zero		1


	//   ....[16]....
        /*01f4*/ 	.word	0x00000a40
        /*01f8*/ 	.word	0x000000ff
        /*01fc*/ 	.word	0x00000078
        /*0200*/ 	.short	0x0100
        /*0202*/ 	.byte	0x06
	.zero		1


	//   ....[17]....
        /*0204*/ 	.word	0x00000a50
        /*0208*/ 	.word	0x000000ff
        /*020c*/ 	.word	0x00000088
        /*0210*/ 	.short	0x0100
        /*0212*/ 	.byte	0x06
	.zero		1


	//   ....[18]....
        /*0214*/ 	.word	0x00000b80
        /*0218*/ 	.word	0x000000ff
        /*021c*/ 	.word	0x00000090
        /*0220*/ 	.short	0x0100
        /*0222*/ 	.byte	0x04
	.zero		1


	//   ....[19]....
        /*0224*/ 	.word	0x00000b90
        /*0228*/ 	.word	0x000000ff
        /*022c*/ 	.word	0x000000b0
        /*0230*/ 	.short	0x0100
        /*0232*/ 	.byte	0x04
	.zero		1


	//   ....[20]....
        /*0234*/ 	.word	0x00000ba0
        /*0238*/ 	.word	0x000000ff
        /*023c*/ 	.word	0x00000098
        /*0240*/ 	.short	0x0100
        /*0242*/ 	.byte	0x04
	.zero		1


	//   ....[21]....
        /*0244*/ 	.word	0x00000bb0
        /*0248*/ 	.word	0x000000ff
        /*024c*/ 	.word	0x000000b8
        /*0250*/ 	.short	0x0100
        /*0252*/ 	.byte	0x04
	.zero		1


	//   ....[22]....
        /*0254*/ 	.word	0x00000bc0
        /*0258*/ 	.word	0x000000ff
        /*025c*/ 	.word	0x000000a0
        /*0260*/ 	.short	0x0100
        /*0262*/ 	.byte	0x04
	.zero		1


	//   ....[23]....
        /*0264*/ 	.word	0x00000bd0
        /*0268*/ 	.word	0x000000ff
        /*026c*/ 	.word	0x000000c0
        /*0270*/ 	.short	0x0100
        /*0272*/ 	.byte	0x04
	.zero		1


	//   ....[24]....
        /*0274*/ 	.word	0x00000be0
        /*0278*/ 	.word	0x000000ff
        /*027c*/ 	.word	0x000000a8
        /*0280*/ 	.short	0x0100
        /*0282*/ 	.byte	0x04
	.zero		1


	//   ....[25]....
        /*0284*/ 	.word	0x00000bf0
        /*0288*/ 	.word	0x000000ff
        /*028c*/ 	.word	0x000000c8
        /*0290*/ 	.short	0x0100
        /*0292*/ 	.byte	0x04
	.zero		1


	//   ....[26]....
        /*0294*/ 	.word	0x00000ce0
        /*0298*/ 	.word	0x000000ff
        /*029c*/ 	.word	0x000000d0
        /*02a0*/ 	.short	0x0100
        /*02a2*/ 	.byte	0x04
	.zero		1


	//   ....[27]....
        /*02a4*/ 	.word	0x00000cf0
        /*02a8*/ 	.word	0x000000ff
        /*02ac*/ 	.word	0x000000e0
        /*02b0*/ 	.short	0x0100
        /*02b2*/ 	.byte	0x04
	.zero		1


	//   ....[28]....
        /*02b4*/ 	.word	0x00000d00
        /*02b8*/ 	.word	0x000000ff
        /*02bc*/ 	.word	0x000000d8
        /*02c0*/ 	.short	0x0100
        /*02c2*/ 	.byte	0x04
	.zero		1


	//   ....[29]....
        /*02c4*/ 	.word	0x00000d10
        /*02c8*/ 	.word	0x000000ff
        /*02cc*/ 	.word	0x000000e8
        /*02d0*/ 	.short	0x0100
        /*02d2*/ 	.byte	0x04
	.zero		1


	//   ....[30]....
        /*02d4*/ 	.word	0x00001850
        /*02d8*/ 	.word	0x00000000
        /*02dc*/ 	.word	0x000000e0
        /*02e0*/ 	.short	0x010a
        /*02e2*/ 	.byte	0xff
	.zero		1


	//   ....[31]....
        /*02e4*/ 	.word	0x00001880
        /*02e8*/ 	.word	0x00000000
        /*02ec*/ 	.word	0x000000d0
        /*02f0*/ 	.short	0x0101
        /*02f2*/ 	.byte	0xff
	.zero		1


	//   ....[32]....
        /*02f4*/ 	.word	0x00001950
        /*02f8*/ 	.word	0x000000ff
        /*02fc*/ 	.word	0x00000020
        /*0300*/ 	.short	0x010a
        /*0302*/ 	.byte	0x04
	.zero		1


	//   ....[33]....
        /*0304*/ 	.word	0x000019d0
        /*0308*/ 	.word	0x000000ff
        /*030c*/ 	.word	0x00000020
        /*0310*/ 	.short	0x010a
        /*0312*/ 	.byte	0x21
	.zero		1


	//   ....[34]....
        /*0314*/ 	.word	0x00001b60
        /*0318*/ 	.word	0x000000ff
        /*031c*/ 	.word	0x00000020
        /*0320*/ 	.short	0x010a
        /*0322*/ 	.byte	0x08
	.zero		1


	//   ....[35]....
        /*0324*/ 	.word	0x00001c80
        /*0328*/ 	.word	0x000000ff
        /*032c*/ 	.word	0x00000068
        /*0330*/ 	.short	0x0101
        /*0332*/ 	.byte	0x06
	.zero		1


	//   ....[36]....
        /*0334*/ 	.word	0x00001ca0
        /*0338*/ 	.word	0x000000ff
        /*033c*/ 	.word	0x00000020
        /*0340*/ 	.short	0x010a
        /*0342*/ 	.byte	0x04
	.zero		1


	//   ....[37]....
        /*0344*/ 	.word	0x00001d20
        /*0348*/ 	.word	0x000000ff
        /*034c*/ 	.word	0x00000020
        /*0350*/ 	.short	0x010a
        /*0352*/ 	.byte	0x11
	.zero		1


	//   ....[38]....
        /*0354*/ 	.word	0x00001eb0
        /*0358*/ 	.word	0x000000ff
        /*035c*/ 	.word	0x00000020
        /*0360*/ 	.short	0x010a
        /*0362*/ 	.byte	0x07
	.zero		1


	//   ....[39]....
        /*0364*/ 	.word	0x00002000
        /*0368*/ 	.word	0x00000003
        /*036c*/ 	.word	0x00000070
        /*0370*/ 	.short	0x010a
        /*0372*/ 	.byte	0xff
	.zero		1


	//   ....[40]....
        /*0374*/ 	.word	0x00002150
        /*0378*/ 	.word	0x00000000
        /*037c*/ 	.word	0x00000000
        /*0380*/ 	.short	0x0101
        /*0382*/ 	.byte	0xff
	.zero		1


	//   ....[41]....
        /*0384*/ 	.word	0x00002700
        /*0388*/ 	.word	0x000000ff
        /*038c*/ 	.word	0x00000000
        /*0390*/ 	.short	0x010a
        /*0392*/ 	.byte	0x04
	.zero		1


	//   ....[42]....
        /*0394*/ 	.word	0x00002790
        /*0398*/ 	.word	0x000000ff
        /*039c*/ 	.word	0x00000000
        /*03a0*/ 	.short	0x010a
        /*03a2*/ 	.byte	0x05
	.zero		1


	//   ....[43]....
        /*03a4*/ 	.word	0x00002820
        /*03a8*/ 	.word	0x000000ff
        /*03ac*/ 	.word	0x00000000
        /*03b0*/ 	.short	0x010a
        /*03b2*/ 	.byte	0x05
	.zero		1


	//   ....[44]....
        /*03b4*/ 	.word	0x000028c0
        /*03b8*/ 	.word	0x00000000
        /*03bc*/ 	.word	0x00000000
        /*03c0*/ 	.short	0x010a
        /*03c2*/ 	.byte	0xff
	.zero		1


	//   ....[45]....
        /*03c4*/ 	.word	0x000029e0
        /*03c8*/ 	.word	0x00000002
        /*03cc*/ 	.word	0x000000d0
        /*03d0*/ 	.short	0x010a
        /*03d2*/ 	.byte	0xff
	.zero		1


	//   ....[46]....
        /*03d4*/ 	.word	0x00002a50
        /*03d8*/ 	.word	0x00000002
        /*03dc*/ 	.word	0x00000000
        /*03e0*/ 	.short	0x0101
        /*03e2*/ 	.byte	0xff
	.zero		1


	//   ....[47]....
        /*03e4*/ 	.word	0x00002a70
        /*03e8*/ 	.word	0x000000ff
        /*03ec*/ 	.word	0x00000080
        /*03f0*/ 	.short	0x010a
        /*03f2*/ 	.byte	0x04
	.zero		1


	//   ....[48]....
        /*03f4*/ 	.word	0x00002b90
        /*03f8*/ 	.word	0x00000002
        /*03fc*/ 	.word	0x00000070
        /*0400*/ 	.short	0x010a
        /*0402*/ 	.byte	0xff
	.zero		1


	//   ....[49]....
        /*0404*/ 	.word	0x00002c90
        /*0408*/ 	.word	0x00000002
        /*040c*/ 	.word	0x00000000
        /*0410*/ 	.short	0x0101
        /*0412*/ 	.byte	0xff
	.zero		1


	//   ....[50]....
        /*0414*/ 	.word	0x00002d20
        /*0418*/ 	.word	0x000000ff
        /*041c*/ 	.word	0x00000080
        /*0420*/ 	.short	0x0106
        /*0422*/ 	.byte	0x04
	.zero		1


	//   ....[51]....
        /*0424*/ 	.word	0x00002d40
        /*0428*/ 	.word	0x000000ff
        /*042c*/ 	.word	0x00000080
        /*0430*/ 	.short	0x010a
        /*0432*/ 	.byte	0x04
	.zero		1


	//   ....[52]....
        /*0434*/ 	.word	0x00002dd0
        /*0438*/ 	.word	0x000000ff
        /*043c*/ 	.word	0x00000080
        /*0440*/ 	.short	0x0106
        /*0442*/ 	.byte	0x07
	.zero		1


	//   ....[53]....
        /*0444*/ 	.word	0x00002e10
        /*0448*/ 	.word	0x00000000
        /*044c*/ 	.word	0x00000080
        /*0450*/ 	.short	0x010a
        /*0452*/ 	.byte	0xff
	.zero		1


	//   ....[54]....
        /*0454*/ 	.word	0x00003300
        /*0458*/ 	.word	0x00000000
        /*045c*/ 	.word	0x00000070
        /*0460*/ 	.short	0x010a
        /*0462*/ 	.byte	0xff
	.zero		1


	//   ....[55]....
        /*0464*/ 	.word	0x00003400
        /*0468*/ 	.word	0x00000003
        /*046c*/ 	.word	0x00000000
        /*0470*/ 	.short	0x0101
        /*0472*/ 	.byte	0xff
	.zero		1


	//   ....[56]....
        /*0474*/ 	.word	0x00003410
        /*0478*/ 	.word	0x000000ff
        /*047c*/ 	.word	0x00000000
        /*0480*/ 	.short	0x010a
        /*0482*/ 	.byte	0x04
	.zero		1


	//   ....[57]....
        /*0484*/ 	.word	0x00003430
        /*0488*/ 	.word	0x000000ff
        /*048c*/ 	.word	0x000000b0
        /*0490*/ 	.short	0x010a
        /*0492*/ 	.byte	0x13
	.zero		1


	//   ....[58]....
        /*0494*/ 	.word	0x00003570
        /*0498*/ 	.word	0x000000ff
        /*049c*/ 	.word	0x00000000
        /*04a0*/ 	.short	0x010a
        /*04a2*/ 	.byte	0x06
	.zero		1


	//   ....[59]....
        /*04a4*/ 	.word	0x00003670
        /*04a8*/ 	.word	0x000000ff
        /*04ac*/ 	.word	0x00000000
        /*04b0*/ 	.short	0x010a
        /*04b2*/ 	.byte	0x04
	.zero		1


	//   ....[60]....
        /*04b4*/ 	.word	0x00003850
        /*04b8*/ 	.word	0x000000ff
        /*04bc*/ 	.word	0x00000000
        /*04c0*/ 	.short	0x010a
        /*04c2*/ 	.byte	0x04
	.zero		1


	//   ....[61]....
        /*04c4*/ 	.word	0x000038e0
        /*04c8*/ 	.word	0x000000ff
        /*04cc*/ 	.word	0x00000000
        /*04d0*/ 	.short	0x010a
        /*04d2*/ 	.byte	0x05
	.zero		1


	//   ....[62]....
        /*04d4*/ 	.word	0x00003970
        /*04d8*/ 	.word	0x000000ff
        /*04dc*/ 	.word	0x00000000
        /*04e0*/ 	.short	0x010a
        /*04e2*/ 	.byte	0x05
	.zero		1


	//   ....[63]....
        /*04e4*/ 	.word	0x00003a00
        /*04e8*/ 	.word	0x000000ff
        /*04ec*/ 	.word	0x00000000
        /*04f0*/ 	.short	0x010a
        /*04f2*/ 	.byte	0x04
	.zero		1


	//   ....[64]....
        /*04f4*/ 	.word	0x00003eb0
        /*04f8*/ 	.word	0x0000000c
        /*04fc*/ 	.word	0x00000070
        /*0500*/ 	.short	0x010a
        /*0502*/ 	.byte	0xff
	.zero		1


	//   ....[65]....
        /*0504*/ 	.word	0x00004020
        /*0508*/ 	.word	0x00000000
        /*050c*/ 	.word	0x00000000
        /*0510*/ 	.short	0x0101
        /*0512*/ 	.byte	0xff
	.zero		1


	//   ....[66]....
        /*0514*/ 	.word	0x000044b0
        /*0518*/ 	.word	0x000000ff
        /*051c*/ 	.word	0x00000068
        /*0520*/ 	.short	0x010a
        /*0522*/ 	.byte	0x15
	.zero		1


	//   ....[67]....
        /*0524*/ 	.word	0x00004630
        /*0528*/ 	.word	0x000000ff
        /*052c*/ 	.word	0x00000050
        /*0530*/ 	.short	0x010a
        /*0532*/ 	.byte	0x15
	.zero		1


	//   ....[68]....
        /*0534*/ 	.word	0x000047b0
        /*0538*/ 	.word	0x000000ff
        /*053c*/ 	.word	0x00000040
        /*0540*/ 	.short	0x010b
        /*0542*/ 	.byte	0x15
	.zero		1


	//   ....[69]....
        /*0544*/ 	.word	0x000047c0
        /*0548*/ 	.word	0x000000ff
        /*054c*/ 	.word	0x00000000
        /*0550*/ 	.short	0x0101
        /*0552*/ 	.byte	0x06
	.zero		1


	//   ....[70]....
        /*0554*/ 	.word	0x000047d0
        /*0558*/ 	.word	0x000000ff
        /*055c*/ 	.word	0x00000058
        /*0560*/ 	.short	0x010a
        /*0562*/ 	.byte	0x15
	.zero		1


	//   ....[71]....
        /*0564*/ 	.word	0x000049c0
        /*0568*/ 	.word	0x000000ff
        /*056c*/ 	.word	0x00000048
        /*0570*/ 	.short	0x010b
        /*0572*/ 	.byte	0x15
	.zero		1


	//   ....[72]....
        /*0574*/ 	.word	0x000049d0
        /*0578*/ 	.word	0x000000ff
        /*057c*/ 	.word	0x00000000
        /*0580*/ 	.short	0x0101
        /*0582*/ 	.byte	0x21
	.zero		1


	//   ....[73]....
        /*0584*/ 	.word	0x00004a00
        /*0588*/ 	.word	0x000000ff
        /*058c*/ 	.word	0x00000050
        /*0590*/ 	.short	0x010a
        /*0592*/ 	.byte	0x15
	.zero		1


	//   ....[74]....
        /*0594*/ 	.word	0x00004a40
        /*0598*/ 	.word	0x00000000
        /*059c*/ 	.word	0x00000058
        /*05a0*/ 	.short	0x010a
        /*05a2*/ 	.byte	0xff
	.zero		1


	//   ....[75]....
        /*05a4*/ 	.word	0x00004d50
        /*05a8*/ 	.word	0x00000003
        /*05ac*/ 	.word	0x00000070
        /*05b0*/ 	.short	0x010a
        /*05b2*/ 	.byte	0xff
	.zero		1


	//   ....[76]....
        /*05b4*/ 	.word	0x00004ed0
        /*05b8*/ 	.word	0x00000000
        /*05bc*/ 	.word	0x00000000
        /*05c0*/ 	.short	0x0101
        /*05c2*/ 	.byte	0xff
	.zero		1


	//   ....[77]....
        /*05c4*/ 	.word	0x000059e0
        /*05c8*/ 	.word	0x00000003
        /*05cc*/ 	.word	0x00000040
        /*05d0*/ 	.short	0x010a
        /*05d2*/ 	.byte	0xff
	.zero		1


	//   ....[78]....
        /*05d4*/ 	.word	0x00005a20
        /*05d8*/ 	.word	0x0000002b
        /*05dc*/ 	.word	0x00000090
        /*05e0*/ 	.short	0x010a
        /*05e2*/ 	.byte	0xff
	.zero		1


	//   ....[79]....
        /*05e4*/ 	.word	0x00005b60
        /*05e8*/ 	.word	0x00000003
        /*05ec*/ 	.word	0x00000040
        /*05f0*/ 	.short	0x010a
        /*05f2*/ 	.byte	0xff
	.zero		1


	//   ....[80]....
        /*05f4*/ 	.word	0x00005c80
        /*05f8*/ 	.word	0x00000000
        /*05fc*/ 	.word	0x00000000
        /*0600*/ 	.short	0x0101
        /*0602*/ 	.byte	0xff
	.zero		1


	//   ....[81]....
        /*0604*/ 	.word	0x00005d00
        /*0608*/ 	.word	0x0000002b
        /*060c*/ 	.word	0x00000090
        /*0610*/ 	.short	0x010a
        /*0612*/ 	.byte	0xff
	.zero		1


	//   ....[82]....
        /*0614*/ 	.word	0x00006870
        /*0618*/ 	.word	0x00000003
        /*061c*/ 	.word	0x00000040
        /*0620*/ 	.short	0x010a
        /*0622*/ 	.byte	0xff
	.zero		1


	//   ....[83]....
        /*0624*/ 	.word	0x00006920
        /*0628*/ 	.word	0x00000003
        /*062c*/ 	.word	0x00000040
        /*0630*/ 	.short	0x010a
        /*0632*/ 	.byte	0xff
	.zero		1


	//   ....[84]....
        /*0634*/ 	.word	0x00006a40
        /*0638*/ 	.word	0x00000000
        /*063c*/ 	.word	0x00000000
        /*0640*/ 	.short	0x0101
        /*0642*/ 	.byte	0xff
	.zero		1


	//   ....[85]....
        /*0644*/ 	.word	0x00006e50
        /*0648*/ 	.word	0x000000ff
        /*064c*/ 	.word	0x00000000
        /*0650*/ 	.short	0x0101
        /*0652*/ 	.byte	0x04
	.zero		1


	//   ....[86]....
        /*0654*/ 	.word	0x00007750
        /*0658*/ 	.word	0x00000000
        /*065c*/ 	.word	0x000000e0
        /*0660*/ 	.short	0x010a
        /*0662*/ 	.byte	0xff
	.zero		1


	//   ....[87]....
        /*0664*/ 	.word	0x000077b0
        /*0668*/ 	.word	0x00000000
        /*066c*/ 	.word	0x00000020
        /*0670*/ 	.short	0x010a
        /*0672*/ 	.byte	0xff
	.zero		1


	//   ....[88]....
        /*0674*/ 	.word	0x00007810
        /*0678*/ 	.word	0x00000000
        /*067c*/ 	.word	0x00000020
        /*0680*/ 	.short	0x010a
        /*0682*/ 	.byte	0xff
	.zero		1


	//   ....[89]....
        /*0684*/ 	.word	0x00007860
        /*0688*/ 	.word	0x00000003
        /*068c*/ 	.word	0x00000070
        /*0690*/ 	.short	0x010a
        /*0692*/ 	.byte	0xff
	.zero		1


	//   ....[90]....
        /*0694*/ 	.word	0x000078c0
        /*0698*/ 	.word	0x00000000
        /*069c*/ 	.word	0x00000000
        /*06a0*/ 	.short	0x010a
        /*06a2*/ 	.byte	0xff
	.zero		1


	//   ....[91]....
        /*06a4*/ 	.word	0x00007920
        /*06a8*/ 	.word	0x00000000
        /*06ac*/ 	.word	0x00000000
        /*06b0*/ 	.short	0x010a
        /*06b2*/ 	.byte	0xff
	.zero		1


	//   ....[92]....
        /*06b4*/ 	.word	0x00007980
        /*06b8*/ 	.word	0x00000000
        /*06bc*/ 	.word	0x00000000
        /*06c0*/ 	.short	0x010a
        /*06c2*/ 	.byte	0xff
	.zero		1


	//   ....[93]....
        /*06c4*/ 	.word	0x000079d0
        /*06c8*/ 	.word	0x00000002
        /*06cc*/ 	.word	0x000000d0
        /*06d0*/ 	.short	0x010a
        /*06d2*/ 	.byte	0xff
	.zero		1


	//   ....[94]....
        /*06d4*/ 	.word	0x00007a30
        /*06d8*/ 	.word	0x00000002
        /*06dc*/ 	.word	0x00000080
        /*06e0*/ 	.short	0x010a
        /*06e2*/ 	.byte	0xff
	.zero		1


	//   ....[95]....
        /*06e4*/ 	.word	0x00007a80
        /*06e8*/ 	.word	0x00000002
        /*06ec*/ 	.word	0x00000070
        /*06f0*/ 	.short	0x010a
        /*06f2*/ 	.byte	0xff
	.zero		1


	//   ....[96]....
        /*06f4*/ 	.word	0x00007ae0
        /*06f8*/ 	.word	0x00000000
        /*06fc*/ 	.word	0x00000080
        /*0700*/ 	.short	0x010a
        /*0702*/ 	.byte	0xff
	.zero		1


	//   ....[97]....
        /*0704*/ 	.word	0x00007b30
        /*0708*/ 	.word	0x00000000
        /*070c*/ 	.word	0x00000070
        /*0710*/ 	.short	0x010a
        /*0712*/ 	.byte	0xff
	.zero		1


	//   ....[98]....
        /*0714*/ 	.word	0x00007b90
        /*0718*/ 	.word	0x00000002
        /*071c*/ 	.word	0x000000b0
        /*0720*/ 	.short	0x010a
        /*0722*/ 	.byte	0xff
	.zero		1


	//   ....[99]....
        /*0724*/ 	.word	0x00007bf0
        /*0728*/ 	.word	0x00000000
        /*072c*/ 	.word	0x00000000
        /*0730*/ 	.short	0x010a
        /*0732*/ 	.byte	0xff
	.zero		1


	//   ....[100]....
        /*0734*/ 	.word	0x00007c50
        /*0738*/ 	.word	0x00000000
        /*073c*/ 	.word	0x00000000
        /*0740*/ 	.short	0x010a
        /*0742*/ 	.byte	0xff
	.zero		1


	//   ....[101]....
        /*0744*/ 	.word	0x00007cb0
        /*0748*/ 	.word	0x00000000
        /*074c*/ 	.word	0x00000000
        /*0750*/ 	.short	0x010a
        /*0752*/ 	.byte	0xff
	.zero		1


	//   ....[102]....
        /*0754*/ 	.word	0x00007d10
        /*0758*/ 	.word	0x00000000
        /*075c*/ 	.word	0x00000000
        /*0760*/ 	.short	0x010a
        /*0762*/ 	.byte	0xff
	.zero		1


	//   ....[103]....
        /*0764*/ 	.word	0x00007d70
        /*0768*/ 	.word	0x00000000
        /*076c*/ 	.word	0x00000000
        /*0770*/ 	.short	0x010a
        /*0772*/ 	.byte	0xff
	.zero		1


	//   ....[104]....
        /*0774*/ 	.word	0x00007dc0
        /*0778*/ 	.word	0x0000000c
        /*077c*/ 	.word	0x00000070
        /*0780*/ 	.short	0x010a
        /*0782*/ 	.byte	0xff
	.zero		1


	//   ....[105]....
        /*0784*/ 	.word	0x00007e20
        /*0788*/ 	.word	0x00000000
        /*078c*/ 	.word	0x00000068
        /*0790*/ 	.short	0x010a
        /*0792*/ 	.byte	0xff
	.zero		1


	//   ....[106]....
        /*0794*/ 	.word	0x00007e80
        /*0798*/ 	.word	0x00000000
        /*079c*/ 	.word	0x00000050
        /*07a0*/ 	.short	0x010a
        /*07a2*/ 	.byte	0xff
	.zero		1


	//   ....[107]....
        /*07a4*/ 	.word	0x00007ee0
        /*07a8*/ 	.word	0x00000000
        /*07ac*/ 	.word	0x00000058
        /*07b0*/ 	.short	0x010a
        /*07b2*/ 	.byte	0xff
	.zero		1


	//   ....[108]....
        /*07b4*/ 	.word	0x00007f40
        /*07b8*/ 	.word	0x00000000
        /*07bc*/ 	.word	0x00000050
        /*07c0*/ 	.short	0x010a
        /*07c2*/ 	.byte	0xff
	.zero		1


	//   ....[109]....
        /*07c4*/ 	.word	0x00007f90
        /*07c8*/ 	.word	0x00000003
        /*07cc*/ 	.word	0x00000070
        /*07d0*/ 	.short	0x010a
        /*07d2*/ 	.byte	0xff
	.zero		1


	//   ....[110]....
        /*07d4*/ 	.word	0x00007fe0
        /*07d8*/ 	.word	0x00000003
        /*07dc*/ 	.word	0x00000040
        /*07e0*/ 	.short	0x010a
        /*07e2*/ 	.byte	0xff
	.zero		1


	//   ....[111]....
        /*07e4*/ 	.word	0x00008030
        /*07e8*/ 	.word	0x0000002b
        /*07ec*/ 	.word	0x00000090
        /*07f0*/ 	.short	0x010a
        /*07f2*/ 	.byte	0xff
	.zero		1


	//   ....[112]....
        /*07f4*/ 	.word	0x00008080
        /*07f8*/ 	.word	0x00000003
        /*07fc*/ 	.word	0x00000040
        /*0800*/ 	.short	0x010a
        /*0802*/ 	.byte	0xff
	.zero		1


	//----- nvinfo : EIATTR_NUM_MBARRIERS
	.align		4
.L_47:
        /*0804*/ 	.byte	0x03, 0x38
        /*0806*/ 	.short	0x001e


	//----- nvinfo : EIATTR_EXIT_INSTR_OFFSETS
	.align		4
        /*0808*/ 	.byte	0x04, 0x1c
        /*080a*/ 	.short	(.L_49 - .L_48)


	//   ....[0]....
.L_48:
        /*080c*/ 	.word	0x000028f0


	//   ....[1]....
        /*0810*/ 	.word	0x00002de0


	//   ....[2]....
        /*0814*/ 	.word	0x00002e40


	//   ....[3]....
        /*0818*/ 	.word	0x00003c60


	//   ....[4]....
        /*081c*/ 	.word	0x00004a70


	//   ....[5]....
        /*0820*/ 	.word	0x00004ab0


	//   ....[6]....
        /*0824*/ 	.word	0x00007740


	//----- nvinfo : EIATTR_MAX_THREADS
	.align		4
.L_49:
        /*0828*/ 	.byte	0x04, 0x05
        /*082a*/ 	.short	(.L_51 - .L_50)
.L_50:
        /*082c*/ 	.word	0x00000100
        /*0830*/ 	.word	0x00000001
        /*0834*/ 	.word	0x00000001


	//----- nvinfo : EIATTR_CRS_STACK_SIZE
	.align		4
.L_51:
        /*0838*/ 	.byte	0x04, 0x1e
        /*083a*/ 	.short	(.L_53 - .L_52)
.L_52:
        /*083c*/ 	.word	0x00000000


	//----- nvinfo : EIATTR_CBANK_PARAM_SIZE
	.align		4
.L_53:
        /*0840*/ 	.byte	0x03, 0x19
        /*0842*/ 	.short	0x0800


	//----- nvinfo : EIATTR_PARAM_CBANK
	.align		4
        /*0844*/ 	.byte	0x04, 0x0a
        /*0846*/ 	.short	(.L_55 - .L_54)
	.align		4
.L_54:
        /*0848*/ 	.word	index@(.nv.constant0._ZN7cutlass13device_kernelINS_4gemm6kernel13GemmUniversalIN4cute5tupleIJiiiiEEENS1_10collective13CollectiveMmaINS1_35MainloopSm100TmaUmmaWarpSpecializedILi4ELi2ELi4ENS5_IJNS4_1CILi1EEENSA_ILi2EEESB_EEEEENS5_IJNSA_ILi64EEENSA_ILi128EEENSA_ILi32EEEEEEaNS5_IJlSB_lEEEaSJ_NS4_8TiledMMAINS4_8MMA_AtomIJNS4_15SM100_MMA_S8_SSIaaiLi64ELi128ELNS4_4UMMA5MajorE0ELSO_0ELNSN_8SaturateE0EEEEEENS4_6LayoutINS5_IJSB_SB_SB_EEENS5_IJNSA_ILi0EEESU_SU_EEEEENS5_IJNS4_10UnderscoreESX_SX_EEEEENS4_23SM90_TMA_LOAD_MULTICASTENS4_14ComposedLayoutINS4_7SwizzleILi1ELi4ELi3EEENS4_18smem_ptr_flag_bitsILi8EEENSS_INS5_IJNSA_ILi8EEESH_EEENS5_IJSH_SB_EEEEEEEvNS4_8identityENS4_13SM90_TMA_LOADES1A_vS1B_EENS_8epilogue10collective18CollectiveEpilogueINS1E_23Sm100TmaWarpSpecializedILi2ELi2ELi32ELb0ELb0EEEJSI_NS5_IJNSS_ISF_SB_EES1J_EEEaSJ_aSJ_NS1E_6fusion15FusionCallbacksIS1I_NS1L_17LinearCombinationIaiaiLNS_15FloatRoundStyleE2EEESI_S1K_JEEENS4_5SM1004TMEM4LOAD26SM100_TMEM_LOAD_16dp32b32xES1C_NS11_INS12_ILi2ELi4ELi3EEES15_NSS_INS5_IJS16_SF_EEENS5_IJSF_SB_EEEEEEENS4_39AutoVectorizingCopyWithAssumedAlignmentILi128EEENS4_14SM90_TMA_STOREES1Z_S21_S21_EEEvvEEEEvNT_6ParamsE)
        /*084c*/ 	.short	0x0380
        /*084e*/ 	.short	0x0800


	//----- nvinfo : EIATTR_SW_WAR
	.align		4
.L_55:
        /*0850*/ 	.byte	0x04, 0x36
        /*0852*/ 	.short	(.L_57 - .L_56)
.L_56:
        /*0854*/ 	.word	0x00000008
.L_57:


//--------------------- .nv.callgraph             --------------------------
	.section	.nv.callgraph,"",@"SHT_CUDA_CALLGRAPH"
	.align	4
	.sectionentsize	8
	.align		4
        /*0000*/ 	.word	0x00000000
	.align		4
        /*0004*/ 	.word	0xffffffff
	.align		4
        /*0008*/ 	.word	index@(_ZN7cutlass13device_kernelINS_4gemm6kernel13GemmUniversalIN4cute5tupleIJiiiiEEENS1_10collective13CollectiveMmaINS1_35MainloopSm100TmaUmmaWarpSpecializedILi4ELi2ELi4ENS5_IJNS4_1CILi1EEENSA_ILi2EEESB_EEEEENS5_IJNSA_ILi64EEENSA_ILi128EEENSA_ILi32EEEEEEaNS5_IJlSB_lEEEaSJ_NS4_8TiledMMAINS4_8MMA_AtomIJNS4_15SM100_MMA_S8_SSIaaiLi64ELi128ELNS4_4UMMA5MajorE0ELSO_0ELNSN_8SaturateE0EEEEEENS4_6LayoutINS5_IJSB_SB_SB_EEENS5_IJNSA_ILi0EEESU_SU_EEEEENS5_IJNS4_10UnderscoreESX_SX_EEEEENS4_23SM90_TMA_LOAD_MULTICASTENS4_14ComposedLayoutINS4_7SwizzleILi1ELi4ELi3EEENS4_18smem_ptr_flag_bitsILi8EEENSS_INS5_IJNSA_ILi8EEESH_EEENS5_IJSH_SB_EEEEEEEvNS4_8identityENS4_13SM90_TMA_LOADES1A_vS1B_EENS_8epilogue10collective18CollectiveEpilogueINS1E_23Sm100TmaWarpSpecializedILi2ELi2ELi32ELb0ELb0EEEJSI_NS5_IJNSS_ISF_SB_EES1J_EEEaSJ_aSJ_NS1E_6fusion15FusionCallbacksIS1I_NS1L_17LinearCombinationIaiaiLNS_15FloatRoundStyleE2EEESI_S1K_JEEENS4_5SM1004TMEM4LOAD26SM100_TMEM_LOAD_16dp32b32xES1C_NS11_INS12_ILi2ELi4ELi3EEES15_NSS_INS5_IJS16_SF_EEENS5_IJSF_SB_EEEEEEENS4_39AutoVectorizingCopyWithAssumedAlignmentILi128EEENS4_14SM90_TMA_STOREES1Z_S21_S21_EEEvvEEEEvNT_6ParamsE)
	.align		4
        /*000c*/ 	.word	index@(__assertfail)
	.align		4
        /*0010*/ 	.word	0x00000000
	.align		4
        /*0014*/ 	.word	0xfffffffe
	.align		4
        /*0018*/ 	.word	0x00000000
	.align		4
        /*001c*/ 	.word	0xfffffffd
	.align		4
        /*0020*/ 	.word	0x00000000
	.align		4
        /*0024*/ 	.word	0xfffffffc


//--------------------- .nv.constant4             --------------------------
	.section	.nv.constant4,"a",@progbits
	.align	8
	.align		8
.nv.constant4:
        /*0000*/ 	.dword	__assertfail
	.align		8
        /*0008*/ 	.dword	__unnamed_1
	.align		8
        /*0010*/ 	.dword	__unnamed_2
	.align		8
        /*0018*/ 	.dword	_ZN39_INTERNAL_c8423e72_4_k_cu_3a66e2ef_96504cuda3std3__45__cpo5beginE
	.align		8
        /*0020*/ 	.dword	_ZN39_INTERNAL_c8423e72_4_k_cu_3a66e2ef_96504cuda3std3__45__cpo3endE
	.align		8
        /*0028*/ 	.dword	_ZN39_INTERNAL_c8423e72_4_k_cu_3a66e2ef_96504cuda3std3__45__cpo6cbeginE
	.align		8
        /*0030*/ 	.dword	_ZN39_INTERNAL_c8423e72_4_k_cu_3a66e2ef_96504cuda3std3__45__cpo4cendE
	.align		8
        /*0038*/ 	.dword	_ZN39_INTERNAL_c8423e72_4_k_cu_3a66e2ef_96504cuda3std3__441_GLOBAL__N__c8423e72_4_k_cu_3a66e2ef_96506ignoreE
	.align		8
        /*0040*/ 	.dword	_ZN39_INTERNAL_c8423e72_4_k_cu_3a66e2ef_96504cuda3std3__419piecewise_constructE
	.align		8
        /*0048*/ 	.dword	_ZN39_INTERNAL_c8423e72_4_k_cu_3a66e2ef_96504cuda3std3__48in_placeE
	.align		8
        /*0050*/ 	.dword	_ZN39_INTERNAL_c8423e72_4_k_cu_3a66e2ef_96504cuda3std6ranges3__45__cpo4swapE
	.align		8
        /*0058*/ 	.dword	_ZN39_INTERNAL_c8423e72_4_k_cu_3a66e2ef_96504cuda3std6ranges3__45__cpo9iter_moveE
	.align		8
        /*0060*/ 	.dword	_ZN39_INTERNAL_c8423e72_4_k_cu_3a66e2ef_96504cute7productE
	.align		8
        /*0068*/ 	.dword	_ZN39_INTERNAL_c8423e72_4_k_cu_3a66e2ef_96504cute1_E
	.align		8
        /*0070*/ 	.dword	$str$25
	.align		8
        /*0078*/ 	.dword	$str$26
	.align		8
        /*0080*/ 	.dword	$str$27
	.align		8
        /*0088*/ 	.dword	$str$28


//--------------------- .text._ZN7cutlass13device_kernelINS_4gemm6kernel13GemmUniversalIN4cute5tupleIJiiiiEEENS1_10collective13CollectiveMmaINS1_35MainloopSm100TmaUmmaWarpSpecializedILi4ELi2ELi4ENS5_IJNS4_1CILi1EEENSA_ILi2EEESB_EEEEENS5_IJNSA_ILi64EEENSA_ILi128EEENSA_ILi32EEEEEEaNS5_IJlSB_lEEEaSJ_NS4_8TiledMMAINS4_8MMA_AtomIJNS4_15SM100_MMA_S8_SSIaaiLi64ELi128ELNS4_4UMMA5MajorE0ELSO_0ELNSN_8SaturateE0EEEEEENS4_6LayoutINS5_IJSB_SB_SB_EEENS5_IJNSA_ILi0EEESU_SU_EEEEENS5_IJNS4_10UnderscoreESX_SX_EEEEENS4_23SM90_TMA_LOAD_MULTICASTENS4_14ComposedLayoutINS4_7SwizzleILi1ELi4ELi3EEENS4_18smem_ptr_flag_bitsILi8EEENSS_INS5_IJNSA_ILi8EEESH_EEENS5_IJSH_SB_EEEEEEEvNS4_8identityENS4_13SM90_TMA_LOADES1A_vS1B_EENS_8epilogue10collective18CollectiveEpilogueINS1E_23Sm100TmaWarpSpecializedILi2ELi2ELi32ELb0ELb0EEEJSI_NS5_IJNSS_ISF_SB_EES1J_EEEaSJ_aSJ_NS1E_6fusion15FusionCallbacksIS1I_NS1L_17LinearCombinationIaiaiLNS_15FloatRoundStyleE2EEESI_S1K_JEEENS4_5SM1004TMEM4LOAD26SM100_TMEM_LOAD_16dp32b32xES1C_NS11_INS12_ILi2ELi4ELi3EEES15_NSS_INS5_IJS16_SF_EEENS5_IJSF_SB_EEEEEEENS4_39AutoVectorizingCopyWithAssumedAlignmentILi128EEENS4_14SM90_TMA_STOREES1Z_S21_S21_EEEvvEEEEvNT_6ParamsE --------------------------
	.section	.text._ZN7cutlass13device_kernelINS_4gemm6kernel13GemmUniversalIN4cute5tupleIJiiiiEEENS1_10collective13CollectiveMmaINS1_35MainloopSm100TmaUmmaWarpSpecializedILi4ELi2ELi4ENS5_IJNS4_1CILi1EEENSA_ILi2EEESB_EEEEENS5_IJNSA_ILi64EEENSA_ILi128EEENSA_ILi32EEEEEEaNS5_IJlSB_lEEEaSJ_NS4_8TiledMMAINS4_8MMA_AtomIJNS4_15SM100_MMA_S8_SSIaaiLi64ELi128ELNS4_4UMMA5MajorE0ELSO_0ELNSN_8SaturateE0EEEEEENS4_6LayoutINS5_IJSB_SB_SB_EEENS5_IJNSA_ILi0EEESU_SU_EEEEENS5_IJNS4_10UnderscoreESX_SX_EEEEENS4_23SM90_TMA_LOAD_MULTICASTENS4_14ComposedLayoutINS4_7SwizzleILi1ELi4ELi3EEENS4_18smem_ptr_flag_bitsILi8EEENSS_INS5_IJNSA_ILi8EEESH_EEENS5_IJSH_SB_EEEEEEEvNS4_8identityENS4_13SM90_TMA_LOADES1A_vS1B_EENS_8epilogue10collective18CollectiveEpilogueINS1E_23Sm100TmaWarpSpecializedILi2ELi2ELi32ELb0ELb0EEEJSI_NS5_IJNSS_ISF_SB_EES1J_EEEaSJ_aSJ_NS1E_6fusion15FusionCallbacksIS1I_NS1L_17LinearCombinationIaiaiLNS_15FloatRoundStyleE2EEESI_S1K_JEEENS4_5SM1004TMEM4LOAD26SM100_TMEM_LOAD_16dp32b32xES1C_NS11_INS12_ILi2ELi4ELi3EEES15_NSS_INS5_IJS16_SF_EEENS5_IJSF_SB_EEEEEEENS4_39AutoVectorizingCopyWithAssumedAlignmentILi128EEENS4_14SM90_TMA_STOREES1Z_S21_S21_EEEvvEEEEvNT_6ParamsE,"ax",@progbits
	.align	128
.text._ZN7cutlass13device_kernelINS_4gemm6kernel13GemmUniversalIN4cute5tupleIJiiiiEEENS1_10collective13CollectiveMmaINS1_35MainloopSm100TmaUmmaWarpSpecializedILi4ELi2ELi4ENS5_IJNS4_1CILi1EEENSA_ILi2EEESB_EEEEENS5_IJNSA_ILi64EEENSA_ILi128EEENSA_ILi32EEEEEEaNS5_IJlSB_lEEEaSJ_NS4_8TiledMMAINS4_8MMA_AtomIJNS4_15SM100_MMA_S8_SSIaaiLi64ELi128ELNS4_4UMMA5MajorE0ELSO_0ELNSN_8SaturateE0EEEEEENS4_6LayoutINS5_IJSB_SB_SB_EEENS5_IJNSA_ILi0EEESU_SU_EEEEENS5_IJNS4_10UnderscoreESX_SX_EEEEENS4_23SM90_TMA_LOAD_MULTICASTENS4_14ComposedLayoutINS4_7SwizzleILi1ELi4ELi3EEENS4_18smem_ptr_flag_bitsILi8EEENSS_INS5_IJNSA_ILi8EEESH_EEENS5_IJSH_SB_EEEEEEEvNS4_8identityENS4_13SM90_TMA_LOADES1A_vS1B_EENS_8epilogue10collective18CollectiveEpilogueINS1E_23Sm100TmaWarpSpecializedILi2ELi2ELi32ELb0ELb0EEEJSI_NS5_IJNSS_ISF_SB_EES1J_EEEaSJ_aSJ_NS1E_6fusion15FusionCallbacksIS1I_NS1L_17LinearCombinationIaiaiLNS_15FloatRoundStyleE2EEESI_S1K_JEEENS4_5SM1004TMEM4LOAD26SM100_TMEM_LOAD_16dp32b32xES1C_NS11_INS12_ILi2ELi4ELi3EEES15_NSS_INS5_IJS16_SF_EEENS5_IJSF_SB_EEEEEEENS4_39AutoVectorizingCopyWithAssumedAlignmentILi128EEENS4_14SM90_TMA_STOREES1Z_S21_S21_EEEvvEEEEvNT_6ParamsE:
        .type           _ZN7cutlass13device_kernelINS_4gemm6kernel13GemmUniversalIN4cute5tupleIJiiiiEEENS1_10collective13CollectiveMmaINS1_35MainloopSm100TmaUmmaWarpSpecializedILi4ELi2ELi4ENS5_IJNS4_1CILi1EEENSA_ILi2EEESB_EEEEENS5_IJNSA_ILi64EEENSA_ILi128EEENSA_ILi32EEEEEEaNS5_IJlSB_lEEEaSJ_NS4_8TiledMMAINS4_8MMA_AtomIJNS4_15SM100_MMA_S8_SSIaaiLi64ELi128ELNS4_4UMMA5MajorE0ELSO_0ELNSN_8SaturateE0EEEEEENS4_6LayoutINS5_IJSB_SB_SB_EEENS5_IJNSA_ILi0EEESU_SU_EEEEENS5_IJNS4_10UnderscoreESX_SX_EEEEENS4_23SM90_TMA_LOAD_MULTICASTENS4_14ComposedLayoutINS4_7SwizzleILi1ELi4ELi3EEENS4_18smem_ptr_flag_bitsILi8EEENSS_INS5_IJNSA_ILi8EEESH_EEENS5_IJSH_SB_EEEEEEEvNS4_8identityENS4_13SM90_TMA_LOADES1A_vS1B_EENS_8epilogue10collective18CollectiveEpilogueINS1E_23Sm100TmaWarpSpecializedILi2ELi2ELi32ELb0ELb0EEEJSI_NS5_IJNSS_ISF_SB_EES1J_EEEaSJ_aSJ_NS1E_6fusion15FusionCallbacksIS1I_NS1L_17LinearCombinationIaiaiLNS_15FloatRoundStyleE2EEESI_S1K_JEEENS4_5SM1004TMEM4LOAD26SM100_TMEM_LOAD_16dp32b32xES1C_NS11_INS12_ILi2ELi4ELi3EEES15_NSS_INS5_IJS16_SF_EEENS5_IJSF_SB_EEEEEEENS4_39AutoVectorizingCopyWithAssumedAlignmentILi128EEENS4_14SM90_TMA_STOREES1Z_S21_S21_EEEvvEEEEvNT_6ParamsE,@function
        .size           _ZN7cutlass13device_kernelINS_4gemm6kernel13GemmUniversalIN4cute5tupleIJiiiiEEENS1_10collective13CollectiveMmaINS1_35MainloopSm100TmaUmmaWarpSpecializedILi4ELi2ELi4ENS5_IJNS4_1CILi1EEENSA_ILi2EEESB_EEEEENS5_IJNSA_ILi64EEENSA_ILi128EEENSA_ILi32EEEEEEaNS5_IJlSB_lEEEaSJ_NS4_8TiledMMAINS4_8MMA_AtomIJNS4_15SM100_MMA_S8_SSIaaiLi64ELi128ELNS4_4UMMA5MajorE0ELSO_0ELNSN_8SaturateE0EEEEEENS4_6LayoutINS5_IJSB_SB_SB_EEENS5_IJNSA_ILi0EEESU_SU_EEEEENS5_IJNS4_10UnderscoreESX_SX_EEEEENS4_23SM90_TMA_LOAD_MULTICASTENS4_14ComposedLayoutINS4_7SwizzleILi1ELi4ELi3EEENS4_18smem_ptr_flag_bitsILi8EEENSS_INS5_IJNSA_ILi8EEESH_EEENS5_IJSH_SB_EEEEEEEvNS4_8identityENS4_13SM90_TMA_LOADES1A_vS1B_EENS_8epilogue10collective18CollectiveEpilogueINS1E_23Sm100TmaWarpSpecializedILi2ELi2ELi32ELb0ELb0EEEJSI_NS5_IJNSS_ISF_SB_EES1J_EEEaSJ_aSJ_NS1E_6fusion15FusionCallbacksIS1I_NS1L_17LinearCombinationIaiaiLNS_15FloatRoundStyleE2EEESI_S1K_JEEENS4_5SM1004TMEM4LOAD26SM100_TMEM_LOAD_16dp32b32xES1C_NS11_INS12_ILi2ELi4ELi3EEES15_NSS_INS5_IJS16_SF_EEENS5_IJSF_SB_EEEEEEENS4_39AutoVectorizingCopyWithAssumedAlignmentILi128EEENS4_14SM90_TMA_STOREES1Z_S21_S21_EEEvvEEEEvNT_6ParamsE,(.L_x_149 - _ZN7cutlass13device_kernelINS_4gemm6kernel13GemmUniversalIN4cute5tupleIJiiiiEEENS1_10collective13CollectiveMmaINS1_35MainloopSm100TmaUmmaWarpSpecializedILi4ELi2ELi4ENS5_IJNS4_1CILi1EEENSA_ILi2EEESB_EEEEENS5_IJNSA_ILi64EEENSA_ILi128EEENSA_ILi32EEEEEEaNS5_IJlSB_lEEEaSJ_NS4_8TiledMMAINS4_8MMA_AtomIJNS4_15SM100_MMA_S8_SSIaaiLi64ELi128ELNS4_4UMMA5MajorE0ELSO_0ELNSN_8SaturateE0EEEEEENS4_6LayoutINS5_IJSB_SB_SB_EEENS5_IJNSA_ILi0EEESU_SU_EEEEENS5_IJNS4_10UnderscoreESX_SX_EEEEENS4_23SM90_TMA_LOAD_MULTICASTENS4_14ComposedLayoutINS4_7SwizzleILi1ELi4ELi3EEENS4_18smem_ptr_flag_bitsILi8EEENSS_INS5_IJNSA_ILi8EEESH_EEENS5_IJSH_SB_EEEEEEEvNS4_8identityENS4_13SM90_TMA_LOADES1A_vS1B_EENS_8epilogue10collective18CollectiveEpilogueINS1E_23Sm100TmaWarpSpecializedILi2ELi2ELi32ELb0ELb0EEEJSI_NS5_IJNSS_ISF_SB_EES1J_EEEaSJ_aSJ_NS1E_6fusion15FusionCallbacksIS1I_NS1L_17LinearCombinationIaiaiLNS_15FloatRoundStyleE2EEESI_S1K_JEEENS4_5SM1004TMEM4LOAD26SM100_TMEM_LOAD_16dp32b32xES1C_NS11_INS12_ILi2ELi4ELi3EEES15_NSS_INS5_IJS16_SF_EEENS5_IJSF_SB_EEEEEEENS4_39AutoVectorizingCopyWithAssumedAlignmentILi128EEENS4_14SM90_TMA_STOREES1Z_S21_S21_EEEvvEEEEvNT_6ParamsE)
        .other          _ZN7cutlass13device_kernelINS_4gemm6kernel13GemmUniversalIN4cute5tupleIJiiiiEEENS1_10collective13CollectiveMmaINS1_35MainloopSm100TmaUmmaWarpSpecializedILi4ELi2ELi4ENS5_IJNS4_1CILi1EEENSA_ILi2EEESB_EEEEENS5_IJNSA_ILi64EEENSA_ILi128EEENSA_ILi32EEEEEEaNS5_IJlSB_lEEEaSJ_NS4_8TiledMMAINS4_8MMA_AtomIJNS4_15SM100_MMA_S8_SSIaaiLi64ELi128ELNS4_4UMMA5MajorE0ELSO_0ELNSN_8SaturateE0EEEEEENS4_6LayoutINS5_IJSB_SB_SB_EEENS5_IJNSA_ILi0EEESU_SU_EEEEENS5_IJNS4_10UnderscoreESX_SX_EEEEENS4_23SM90_TMA_LOAD_MULTICASTENS4_14ComposedLayoutINS4_7SwizzleILi1ELi4ELi3EEENS4_18smem_ptr_flag_bitsILi8EEENSS_INS5_IJNSA_ILi8EEESH_EEENS5_IJSH_SB_EEEEEEEvNS4_8identityENS4_13SM90_TMA_LOADES1A_vS1B_EENS_8epilogue10collective18CollectiveEpilogueINS1E_23Sm100TmaWarpSpecializedILi2ELi2ELi32ELb0ELb0EEEJSI_NS5_IJNSS_ISF_SB_EES1J_EEEaSJ_aSJ_NS1E_6fusion15FusionCallbacksIS1I_NS1L_17LinearCombinationIaiaiLNS_15FloatRoundStyleE2EEESI_S1K_JEEENS4_5SM1004TMEM4LOAD26SM100_TMEM_LOAD_16dp32b32xES1C_NS11_INS12_ILi2ELi4ELi3EEES15_NSS_INS5_IJS16_SF_EEENS5_IJSF_SB_EEEEEEENS4_39AutoVectorizingCopyWithAssumedAlignmentILi128EEENS4_14SM90_TMA_STOREES1Z_S21_S21_EEEvvEEEEvNT_6ParamsE,@"STO_CUDA_ENTRY STV_DEFAULT"
_ZN7cutlass13device_kernelINS_4gemm6kernel13GemmUniversalIN4cute5tupleIJiiiiEEENS1_10collective13CollectiveMmaINS1_35MainloopSm100TmaUmmaWarpSpecializedILi4ELi2ELi4ENS5_IJNS4_1CILi1EEENSA_ILi2EEESB_EEEEENS5_IJNSA_ILi64EEENSA_ILi128EEENSA_ILi32EEEEEEaNS5_IJlSB_lEEEaSJ_NS4_8TiledMMAINS4_8MMA_AtomIJNS4_15SM100_MMA_S8_SSIaaiLi64ELi128ELNS4_4UMMA5MajorE0ELSO_0ELNSN_8SaturateE0EEEEEENS4_6LayoutINS5_IJSB_SB_SB_EEENS5_IJNSA_ILi0EEESU_SU_EEEEENS5_IJNS4_10UnderscoreESX_SX_EEEEENS4_23SM90_TMA_LOAD_MULTICASTENS4_14ComposedLayoutINS4_7SwizzleILi1ELi4ELi3EEENS4_18smem_ptr_flag_bitsILi8EEENSS_INS5_IJNSA_ILi8EEESH_EEENS5_IJSH_SB_EEEEEEEvNS4_8identityENS4_13SM90_TMA_LOADES1A_vS1B_EENS_8epilogue10collective18CollectiveEpilogueINS1E_23Sm100TmaWarpSpecializedILi2ELi2ELi32ELb0ELb0EEEJSI_NS5_IJNSS_ISF_SB_EES1J_EEEaSJ_aSJ_NS1E_6fusion15FusionCallbacksIS1I_NS1L_17LinearCombinationIaiaiLNS_15FloatRoundStyleE2EEESI_S1K_JEEENS4_5SM1004TMEM4LOAD26SM100_TMEM_LOAD_16dp32b32xES1C_NS11_INS12_ILi2ELi4ELi3EEES15_NSS_INS5_IJS16_SF_EEENS5_IJSF_SB_EEEEEEENS4_39AutoVectorizingCopyWithAssumedAlignmentILi128EEENS4_14SM90_TMA_STOREES1Z_S21_S21_EEEvvEEEEvNT_6ParamsE:
[----:B------:R-:W1:Y:S01]  /*0000*/  LDC R1, c[0x0][0x37c] ;  /* 0x0000df00ff017b82 */ /* 0x000e620000000800 */
[----:B------:R-:W2:Y:S01]  /*0010*/  S2R R84, SR_TID.X ;  /* 0x0000000000547919 */ /* 0x000ea20000002100 */
[----:B------:R-:W3:Y:S01]  /*0020*/  LDCU.64 UR8, c[0x0][0x890] ;  /* 0x00011200ff0877ac */ /* 0x000ee20008000a00 */
[----:B------:R-:W-:Y:S02]  /*0030*/  PRMT R74, RZ, 0x7610, R74 ;  /* 0x00007610ff4a7816 */ /* 0x000fe4000000004a */
[----:B------:R-:W-:Y:S01]  /*0040*/  ELECT P3, URZ, PT ;  /* 0x0000000000ff782f */ /* 0x000fe20003860000 */
[----:B---3--:R-:W-:-:S04]  /*0050*/  UISETP.NE.U32.AND UP0, UPT, UR8, URZ, UPT ;  /* 0x000000ff0800728c */ /* 0x008fc8000bf05070 */
[----:B------:R-:W-:Y:S01]  /*0060*/  UISETP.NE.AND.EX UP0, UPT, UR9, URZ, UPT, UP0 ;  /* 0x000000ff0900728c */ /* 0x000fe2000bf05300 */
[----:B--2---:R-:W-:-:S05]  /*0070*/  SHF.R.U32.HI R75, RZ, 0x5, R84 ;  /* 0x00000005ff4b7819 */ /* 0x004fca0000011654 */
[----:B------:R-:W2:Y:S02]  /*0080*/  SHFL.IDX PT, R0, R75, RZ, 0x1f ;  /* 0x00001fff4b007589 */ /* 0x000ea400000e0000 */
[----:B--2---:R-:W-:Y:S01]  /*0090*/  R2UR UR17, R0 ;  /* 0x00000000001172ca */ /* 0x004fe200000e0000 */
[----:B-1----:R-:W-:-:S14]  /*00a0*/  BRA.U UP0, `(.L_x_0) ;  /* 0x0000000100307547 */ /* 0x002fdc000b800000 */
[----:B------:R-:W1:Y:S02]  /*00b0*/  LDCU.64 UR4, c[0x0][0x888] ;  /* 0x00011100ff0477ac */ /* 0x000e640008000a00 */
[----:B-1----:R-:W-:-:S04]  /*00c0*/  UISETP.NE.U32.AND UP0, UPT, UR4, URZ, UPT ;  /* 0x000000ff0400728c */ /* 0x002fc8000bf05070 */
[----:B------:R-:W-:-:S09]  /*00d0*/  UISETP.NE.AND.EX UP0, UPT, UR5, URZ, UPT, UP0 ;  /* 0x000000ff0500728c */ /* 0x000fd2000bf05300 */
[----:B------:R-:W-:Y:S05]  /*00e0*/  BRA.U !UP0, `(.L_x_1) ;  /* 0x0000000108147547 */ /* 0x000fea000b800000 */
[----:B------:R-:W1:Y:S01]  /*00f0*/  LDC.64 R40, c[0x0][0x888] ;  /* 0x00022200ff287b82 */ /* 0x000e620000000a00 */
[----:B------:R-:W1:Y:S02]  /*0100*/  LDCU.64 UR4, c[0x0][0x358] ;  /* 0x00006b00ff0477ac */ /* 0x000e640008000a00 */
[----:B-1----:R1:W5:Y:S01]  /*0110*/  LDG.E R40, desc[UR4][R40.64] ;  /* 0x0000000428287981 */ /* 0x002362000c1e1900 */
[----:B------:R-:W-:Y:S01]  /*0120*/  HFMA2 R74, -RZ, RZ, 0, 5.9604644775390625e-08 ;  /* 0x00000001ff4a7431 */ /* 0x000fe200000001ff */
[----:B------:R-:W-:Y:S05]  /*0130*/  BRA `(.L_x_0) ;  /* 0x00000000000c7947 */ /* 0x000fea0003800000 */
.L_x_1:
[----:B------:R-:W1:Y:S01]  /*0140*/  LDCU UR4, c[0x0][0x880] ;  /* 0x00011000ff0477ac */ /* 0x000e620008000800 */
[----:B------:R-:W-:Y:S01]  /*0150*/  HFMA2 R74, -RZ, RZ, 0, 5.9604644775390625e-08 ;  /* 0x00000001ff4a7431 */ /* 0x000fe200000001ff */
[----:B-1----:R-:W-:-:S07]  /*0160*/  MOV R40, UR4 ;  /* 0x0000000400287c02 */ /* 0x002fce0008000f00 */
.L_x_0:
[----:B------:R-:W2:Y:S02]  /*0170*/  LDCU.64 UR4, c[0x0][0x8b0] ;  /* 0x00011600ff0477ac */ /* 0x000ea40008000a00 */
[----:B--2---:R-:W-:-:S04]  /*0180*/  UISETP.NE.U32.AND UP0, UPT, UR4, URZ, UPT ;  /* 0x000000ff0400728c */ /* 0x004fc8000bf05070 */
[----:B------:R-:W-:-:S09]  /*0190*/  UISETP.NE.AND.EX UP0, UPT, UR5, URZ, UPT, UP0 ;  /* 0x000000ff0500728c */ /* 0x000fd2000bf05300 */
[----:B------:R-:W-:Y:S05]  /*01a0*/  BRA.U UP0, `(.L_x_2) ;  /* 0x0000000100287547 */ /* 0x000fea000b800000 */
[----:B------:R-:W2:Y:S02]  /*01b0*/  LDCU.64 UR4, c[0x0][0x8a8] ;  /* 0x00011500ff0477ac */ /* 0x000ea40008000a00 */
[----:B--2---:R-:W-:-:S04]  /*01c0*/  UISETP.NE.U32.AND UP0, UPT, UR4, URZ, UPT ;  /* 0x000000ff0400728c */ /* 0x004fc8000bf05070 */
[----:B------:R-:W-:-:S09]  /*01d0*/  UISETP.NE.AND.EX UP0, UPT, UR5, URZ, UPT, UP0 ;  /* 0x000000ff0500728c */ /* 0x000fd2000bf05300 */
[----:B------:R-:W-:Y:S05]  /*01e0*/  BRA.U !UP0, `(.L_x_3) ;  /* 0x0000000108107547 */ /* 0x000fea000b800000 */
[----:B------:R-:W2:Y:S01]  /*01f0*/  LDC.64 R38, c[0x0][0x8a8] ;  /* 0x00022a00ff267b82 */ /* 0x000ea20000000a00 */
[----:B------:R-:W2:Y:S02]  /*0200*/  LDCU.64 UR4, c[0x0][0x358] ;  /* 0x00006b00ff0477ac */ /* 0x000ea40008000a00 */
[----:B--2---:R2:W5:Y:S01]  /*0210*/  LDG.E R38, desc[UR4][R38.64] ;  /* 0x0000000426267981 */ /* 0x004562000c1e1900 */
[----:B------:R-:W-:Y:S05]  /*0220*/  BRA `(.L_x_2) ;  /* 0x0000000000087947 */ /* 0x000fea0003800000 */
.L_x_3:
[----:B------:R-:W2:Y:S02]  /*0230*/  LDCU UR4, c[0x0][0x8a0] ;  /* 0x00011400ff0477ac */ /* 0x000ea40008000800 */
[----:B--2---:R-:W-:Y:S02]  /*0240*/  MOV R38, UR4 ;  /* 0x0000000400267c02 */ /* 0x004fe40008000f00 */
.L_x_2:
[----:B------:R-:W-:Y:S01]  /*0250*/  IMAD.U32 R0, RZ, RZ, UR17 ;  /* 0x00000011ff007e24 */ /* 0x000fe2000f8e00ff */
[----:B------:R-:W-:Y:S04]  /*0260*/  BSSY.RECONVERGENT B0, `(.L_x_4) ;  /* 0x000000c000007945 */ /* 0x000fe80003800200 */
[C---:B------:R-:W-:Y:S02]  /*0270*/  ISETP.NE.OR P1, PT, R0.reuse, 0x1, !P3 ;  /* 0x000000010000780c */ /* 0x040fe40005f25670 */
[----:B------:R-:W-:-:S11]  /*0280*/  ISETP.NE.OR P0, PT, R0, 0x3, !P3 ;  /* 0x000000030000780c */ /* 0x000fd60005f05670 */
[----:B------:R-:W-:Y:S05]  /*0290*/  @P1 BRA `(.L_x_5) ;  /* 0x0000000000201947 */ /* 0x000fea0003800000 */
[----:B------:R-:W3:Y:S02]  /*02a0*/  LDCU.64 UR4, c[0x0][0x348] ;  /* 0x00006900ff0477ac */ /* 0x000ee40008000a00 */
[----:B---3--:R-:W-:Y:S02]  /*02b0*/  UIADD3 UR6, UP1, UPT, UR4, 0x80, URZ ;  /* 0x0000008004067890 */ /* 0x008fe4000ff3e0ff */
[----:B------:R-:W-:Y:S02]  /*02c0*/  UIADD3 UR4, UP0, UPT, UR4, 0x180, URZ ;  /* 0x0000018004047890 */ /* 0x000fe4000ff1e0ff */
[----:B------:R-:W-:Y:S02]  /*02d0*/  UIADD3.X UR7, UPT, UPT, URZ, UR5, URZ, UP1, !UPT ;  /* 0x00000005ff077290 */ /* 0x000fe40008ffe4ff */
[----:B------:R-:W-:-:S07]  /*02e0*/  UIADD3.X UR5, UPT, UPT, URZ, UR5, URZ, UP0, !UPT ;  /* 0x00000005ff057290 */ /* 0x000fce00087fe4ff */
[----:B------:R3:W-:Y:S02]  /*02f0*/  UTMACCTL.PF [UR6] ;  /* 0x00000000060079b9 */ /* 0x0007e40008040000 */
[----:B------:R3:W-:Y:S02]  /*0300*/  UTMACCTL.PF [UR4] ;  /* 0x00000000040079b9 */ /* 0x0007e40008040000 */
[----:B---3--:R-:W-:Y:S01]  /*0310*/  NOP ;  /* 0x0000000000007918 */ /* 0x008fe20000000000 */
.L_x_5:
[----:B------:R-:W-:Y:S05]  /*0320*/  BSYNC.RECONVERGENT B0 ;  /* 0x0000000000007941 */ /* 0x000fea0003800200 */
.L_x_4:
[----:B------:R-:W-:Y:S04]  /*0330*/  BSSY.RECONVERGENT B0, `(.L_x_6) ;  /* 0x000000a000007945 */ /* 0x000fe80003800200 */
        /* <DEDUP_REMOVED lines=9> */
.L_x_7:
[----:B------:R-:W-:Y:S05]  /*03d0*/  BSYNC.RECONVERGENT B0 ;  /* 0x0000000000007941 */ /* 0x000fea0003800200 */
.L_x_6:
[----:B------:R-:W3:Y:S01]  /*03e0*/  LDCU.64 UR4, c[0x0][0x888] ;  /* 0x00011100ff0477ac */ /* 0x000ee20008000a00 */
[----:B------:R-:W-:Y:S02]  /*03f0*/  UISETP.EQ.U32.AND UP1, UPT, UR8, URZ, UPT ;  /* 0x000000ff0800728c */ /* 0x000fe4000bf22070 */
[----:B------:R-:W-:Y:S02]  /*0400*/  UPLOP3.LUT UP3, UPT, UPT, UPT, UPT, 0x80, 0x8 ;  /* 0x000000000008789c */ /* 0x000fe40003f6f070 */
[----:B---3--:R-:W-:-:S04]  /*0410*/  UISETP.NE.U32.AND UP0, UPT, UR4, URZ, UPT ;  /* 0x000000ff0400728c */ /* 0x008fc8000bf05070 */
[----:B------:R-:W-:-:S04]  /*0420*/  UISETP.NE.AND.EX UP0, UPT, UR5, URZ, UPT, UP0 ;  /* 0x000000ff0500728c */ /* 0x000fc8000bf05300 */
[----:B------:R-:W-:-:S04]  /*0430*/  UISETP.EQ.OR.EX UP2, UPT, UR9, URZ, !UP0, UP1 ;  /* 0x000000ff0900728c */ /* 0x000fc8000c742710 */
[----:B------:R-:W-:-:S06]  /*0440*/  UP2UR UR4, UPR, URZ, 0x4 ;  /* 0x00000004ff047883 */ /* 0x000fcc0008000000 */
[----:B------:R-:W-:Y:S01]  /*0450*/  MOV R77, UR4 ;  /* 0x00000004004d7c02 */ /* 0x000fe20008000f00 */
[----:B------:R-:W-:Y:S06]  /*0460*/  BRA.U !UP2, `(.L_x_8) ;  /* 0x000000010a207547 */ /* 0x000fec000b800000 */
[----:B-----5:R-:W-:Y:S01]  /*0470*/  R2UR UR5, R40 ;  /* 0x00000000280572ca */ /* 0x020fe200000e0000 */
[----:B------:R-:W-:Y:S02]  /*0480*/  UISETP.NE.U32.AND UP1, UPT, UR8, URZ, UPT ;  /* 0x000000ff0800728c */ /* 0x000fe4000bf25070 */
[----:B------:R-:W-:Y:S02]  /*0490*/  USEL UR4, URZ, 0xffffffff, UP0 ;  /* 0xffffffffff047887 */ /* 0x000fe40008000000 */
[----:B------:R-:W-:-:S08]  /*04a0*/  UISETP.NE.AND.EX UP1, UPT, UR9, URZ, UPT, UP1 ;  /* 0x000000ff0900728c */ /* 0x000fd0000bf25310 */
[----:B------:R-:W-:-:S04]  /*04b0*/  UISETP.NE.AND UP0, UPT, UR5, URZ, UPT ;  /* 0x000000ff0500728c */ /* 0x000fc8000bf05270 */
[----:B------:R-:W-:-:S04]  /*04c0*/  @!UP1 USEL UR4, URZ, 0xffffffff, UP0 ;  /* 0xffffffffff049887 */ /* 0x000fc80008000000 */
[----:B------:R-:W-:-:S04]  /*04d0*/  ULOP3.LUT UR4, UR4, 0x1, URZ, 0xc0, !UPT ;  /* 0x0000000104047892 */ /* 0x000fc8000f8ec0ff */
[----:B------:R-:W-:-:S11]  /*04e0*/  UISETP.NE.U32.AND UP3, UPT, UR4, 0x1, UPT ;  /* 0x000000010400788c */ /* 0x000fd6000bf65070 */
.L_x_8:
[----:B------:R-:W3:Y:S01]  /*04f0*/  SHFL.IDX PT, R2, R75, RZ, 0x1f ;  /* 0x00001fff4b027589 */ /* 0x000ee200000e0000 */
[----:B------:R-:W-:-:S04]  /*0500*/  UISETP.NE.AND UP0, UPT, UR17, 0x2, UPT ;  /* 0x000000021100788c */ /* 0x000fc8000bf05270 */
[----:B------:R-:W-:Y:S01]  /*0510*/  USEL UR37, URZ, 0x1, UP0 ;  /* 0x00000001ff257887 */ /* 0x000fe20008000000 */
[----:B---3--:R-:W-:-:S13]  /*0520*/  ISETP.NE.AND P0, PT, R2, RZ, PT ;  /* 0x000000ff0200720c */ /* 0x008fda0003f05270 */
[----:B------:R-:W-:Y:S05]  /*0530*/  @P0 BRA `(.L_x_9) ;  /* 0x0000000000580947 */ /* 0x000fea0003800000 */
[----:B------:R-:W3:Y:S01]  /*0540*/  S2UR UR4, SR_CgaCtaId ;  /* 0x00000000000479c3 */ /* 0x000ee20000008800 */
[----:B------:R-:W-:Y:S01]  /*0550*/  UMOV UR5, 0x400 ;  /* 0x0000040000057882 */ /* 0x000fe20000000000 */
[----:B------:R-:W-:Y:S01]  /*0560*/  UMOV UR8, 0x1 ;  /* 0x0000000100087882 */ /* 0x000fe20000000000 */
[----:B------:R-:W-:Y:S01]  /*0570*/  UMOV UR6, 0x2 ;  /* 0x0000000200067882 */ /* 0x000fe20000000000 */
[----:B------:R-:W-:-:S04]  /*0580*/  UIADD3 UR8, UPT, UPT, -UR8, 0x100000, URZ ;  /* 0x0010000008087890 */ /* 0x000fc8000fffe1ff */
[----:B------:R-:W-:Y:S02]  /*0590*/  USHF.L.U32 UR9, UR8, 0xb, URZ ;  /* 0x0000000b08097899 */ /* 0x000fe400080006ff */
[----:B------:R-:W-:Y:S02]  /*05a0*/  USHF.L.U32 UR8, UR8, 0x1, URZ ;  /* 0x0000000108087899 */ /* 0x000fe400080006ff */
[----:B------:R-:W-:-:S04]  /*05b0*/  UIADD3 UR6, UPT, UPT, -UR6, 0x100000, URZ ;  /* 0x0010000006067890 */ /* 0x000fc8000fffe1ff */
[----:B------:R-:W-:Y:S02]  /*05c0*/  USHF.L.U32 UR7, UR6, 0xb, URZ ;  /* 0x0000000b06077899 */ /* 0x000fe400080006ff */
[----:B------:R-:W-:Y:S01]  /*05d0*/  USHF.L.U32 UR6, UR6, 0x1, URZ ;  /* 0x0000000106067899 */ /* 0x000fe200080006ff */
[----:B------:R-:W-:Y:S01]  /*05e0*/  ELECT P0, URZ, PT ;  /* 0x0000000000ff782f */ /* 0x000fe20003800000 */
[----:B---3--:R-:W-:Y:S01]  /*05f0*/  ULEA UR4, UR4, UR5, 0x18 ;  /* 0x0000000504047291 */ /* 0x008fe2000f8ec0ff */
[----:B------:R-:W3:Y:S11]  /*0600*/  FENCE.VIEW.ASYNC.S ;  /* 0x00000000000073c6 */ /* 0x000ef60000000000 */
[----:B---3--:R3:W4:Y:S01]  /*0610*/  SYNCS.EXCH.64 URZ, [UR4], UR8 ;  /* 0x0000000804ff75b2 */ /* 0x0087220008000100 */
[----:B------:R3:W1:Y:S01]  /*0620*/  SYNCS.EXCH.64 URZ, [UR4+0x20], UR6 ;  /* 0x0000200604ff75b2 */ /* 0x0006620008000100 */
[----:B------:R3:W1:Y:S01]  /*0630*/  SYNCS.EXCH.64 URZ, [UR4+0x8], UR8 ;  /* 0x0000080804ff75b2 */ /* 0x0006620008000100 */
[----:B------:R3:W1:Y:S01]  /*0640*/  SYNCS.EXCH.64 URZ, [UR4+0x28], UR6 ;  /* 0x0000280604ff75b2 */ /* 0x0006620008000100 */
[----:B------:R3:W1:Y:S01]  /*0650*/  SYNCS.EXCH.64 URZ, [UR4+0x10], UR8 ;  /* 0x0000100804ff75b2 */ /* 0x0006620008000100 */
[----:B------:R3:W1:Y:S01]  /*0660*/  SYNCS.EXCH.64 URZ, [UR4+0x30], UR6 ;  /* 0x0000300604ff75b2 */ /* 0x0006620008000100 */
[----:B------:R3:W1:Y:S01]  /*0670*/  SYNCS.EXCH.64 URZ, [UR4+0x18], UR8 ;  /* 0x0000180804ff75b2 */ /* 0x0006620008000100 */
[----:B------:R3:W1:Y:S01]  /*0680*/  SYNCS.EXCH.64 URZ, [UR4+0x38], UR6 ;  /* 0x0000380604ff75b2 */ /* 0x0006620008000100 */
[----:B------:R-:W-:Y:S01]  /*0690*/  NOP ;  /* 0x0000000000007918 */ /* 0x000fe20000000000 */
.L_x_9:
[----:B------:R-:W2:Y:S01]  /*06a0*/  SHFL.IDX PT, R2, R75, RZ, 0x1f ;  /* 0x00001fff4b027589 */ /* 0x000ea200000e0000 */
[----:B------:R-:W-:Y:S01]  /*06b0*/  NOP ;  /* 0x0000000000007918 */ /* 0x000fe20000000000 */
[----:B--2---:R-:W-:-:S13]  /*06c0*/  ISETP.NE.AND P0, PT, R2, 0x1, PT ;  /* 0x000000010200780c */ /* 0x004fda0003f05270 */
[----:B------:R-:W-:Y:S05]  /*06d0*/  @P0 BRA `(.L_x_10) ;  /* 0x0000000000480947 */ /* 0x000fea0003800000 */
[----:B---3--:R-:W2:Y:S01]  /*06e0*/  S2UR UR4, SR_CgaCtaId ;  /* 0x00000000000479c3 */ /* 0x008ea20000008800 */
        /* <DEDUP_REMOVED lines=10> */
[----:B--2---:R-:W-:Y:S01]  /*0790*/  ULEA UR4, UR4, UR5, 0x18 ;  /* 0x0000000504047291 */ /* 0x004fe2000f8ec0ff */
[----:B------:R-:W2:Y:S11]  /*07a0*/  FENCE.VIEW.ASYNC.S ;  /* 0x00000000000073c6 */ /* 0x000eb60000000000 */
[----:B--2---:R2:W3:Y:S01]  /*07b0*/  SYNCS.EXCH.64 URZ, [UR4+0x40], UR8 ;  /* 0x0000400804ff75b2 */ /* 0x0044e20008000100 */
[----:B------:R2:W1:Y:S01]  /*07c0*/  SYNCS.EXCH.64 URZ, [UR4+0x50], UR6 ;  /* 0x0000500604ff75b2 */ /* 0x0004620008000100 */
[----:B------:R2:W1:Y:S01]  /*07d0*/  SYNCS.EXCH.64 URZ, [UR4+0x48], UR8 ;  /* 0x0000480804ff75b2 */ /* 0x0004620008000100 */
[----:B------:R2:W1:Y:S01]  /*07e0*/  SYNCS.EXCH.64 URZ, [UR4+0x58], UR6 ;  /* 0x0000580604ff75b2 */ /* 0x0004620008000100 */
[----:B------:R-:W-:Y:S01]  /*07f0*/  NOP ;  /* 0x0000000000007918 */ /* 0x000fe20000000000 */
.L_x_10:
[----:B------:R-:W4:Y:S01]  /*0800*/  SHFL.IDX PT, R2, R75, RZ, 0x1f ;  /* 0x00001fff4b027589 */ /* 0x000f2200000e0000 */
[----:B------:R-:W-:Y:S01]  /*0810*/  NOP ;  /* 0x0000000000007918 */ /* 0x000fe20000000000 */
[----:B----4-:R-:W-:-:S13]  /*0820*/  ISETP.NE.AND P0, PT, R2, 0x3, PT ;  /* 0x000000030200780c */ /* 0x010fda0003f05270 */
[----:B------:R-:W-:Y:S05]  /*0830*/  @P0 BRA `(.L_x_11) ;  /* 0x0000000000300947 */ /* 0x000fea0003800000 */
[----:B--23--:R-:W2:Y:S01]  /*0840*/  S2UR UR6, SR_CgaCtaId ;  /* 0x00000000000679c3 */ /* 0x00cea20000008800 */
[----:B------:R-:W-:Y:S01]  /*0850*/  UMOV UR4, 0x400 ;  /* 0x0000040000047882 */ /* 0x000fe20000000000 */
[----:B------:R-:W-:Y:S01]  /*0860*/  UMOV UR5, 0x20 ;  /* 0x0000002000057882 */ /* 0x000fe20000000000 */
[----:B------:R-:W-:Y:S01]  /*0870*/  ELECT P0, URZ, PT ;  /* 0x0000000000ff782f */ /* 0x000fe20003800000 */
[----:B--2---:R-:W-:Y:S02]  /*0880*/  ULEA UR6, UR6, UR4, 0x18 ;  /* 0x0000000406067291 */ /* 0x004fe4000f8ec0ff */
[----:B------:R-:W-:-:S04]  /*0890*/  UIADD3 UR4, UPT, UPT, -UR5, 0x100000, URZ ;  /* 0x0010000005047890 */ /* 0x000fc8000fffe1ff */
[----:B------:R-:W-:Y:S02]  /*08a0*/  USHF.L.U32 UR5, UR4, 0xb, URZ ;  /* 0x0000000b04057899 */ /* 0x000fe400080006ff */
[----:B------:R-:W-:Y:S01]  /*08b0*/  USHF.L.U32 UR4, UR4, 0x1, URZ ;  /* 0x0000000104047899 */ /* 0x000fe200080006ff */
[----:B------:R-:W2:Y:S11]  /*08c0*/  FENCE.VIEW.ASYNC.S ;  /* 0x00000000000073c6 */ /* 0x000eb60000000000 */
[----:B--2---:R4:W2:Y:S01]  /*08d0*/  SYNCS.EXCH.64 URZ, [UR6+0x60], UR4 ;  /* 0x0000600406ff75b2 */ /* 0x0048a20008000100 */
[----:B------:R4:W3:Y:S02]  /*08e0*/  SYNCS.EXCH.64 URZ, [UR6+0x68], UR4 ;  /* 0x0000680406ff75b2 */ /* 0x0008e40008000100 */
[----:B----4-:R-:W-:Y:S01]  /*08f0*/  NOP ;  /* 0x0000000000007918 */ /* 0x010fe20000000000 */
.L_x_11:
[----:B------:R-:W4:Y:S01]  /*0900*/  SHFL.IDX PT, R2, R75, RZ, 0x1f ;  /* 0x00001fff4b027589 */ /* 0x000f2200000e0000 */
[----:B------:R-:W-:Y:S01]  /*0910*/  NOP ;  /* 0x0000000000007918 */ /* 0x000fe20000000000 */
[----:B----4-:R-:W-:-:S13]  /*0920*/  ISETP.NE.AND P0, PT, R2, 0x4, PT ;  /* 0x000000040200780c */ /* 0x010fda0003f05270 */
[----:B------:R-:W-:Y:S05]  /*0930*/  @P0 BRA `(.L_x_12) ;  /* 0x00000000004c0947 */ /* 0x000fea0003800000 */
[----:B--23--:R-:W2:Y:S01]  /*0940*/  S2UR UR6, SR_CgaCtaId ;  /* 0x00000000000679c3 */ /* 0x00cea20000008800 */
[----:B------:R-:W-:Y:S01]  /*0950*/  UMOV UR4, 0x1e0 ;  /* 0x000001e000047882 */ /* 0x000fe20000000000 */
[----:B------:R-:W-:Y:S01]  /*0960*/  UMOV UR5, 0x400 ;  /* 0x0000040000057882 */ /* 0x000fe20000000000 */
[----:B------:R-:W-:Y:S01]  /*0970*/  USEL UR4, UR4, 0x1a0, UP3 ;  /* 0x000001a004047887 */ /* 0x000fe20009800000 */
[----:B------:R-:W-:Y:S01]  /*0980*/  UMOV UR8, 0x1 ;  /* 0x0000000100087882 */ /* 0x000fe20000000000 */
[----:B------:R-:W-:Y:S01]  /*0990*/  ELECT P0, URZ, PT ;  /* 0x0000000000ff782f */ /* 0x000fe20003800000 */
[----:B------:R-:W-:-:S04]  /*09a0*/  UIADD3 UR8, UPT, UPT, -UR8, 0x100000, URZ ;  /* 0x0010000008087890 */ /* 0x000fc8000fffe1ff */
[----:B------:R-:W-:Y:S02]  /*09b0*/  USHF.L.U32 UR9, UR8, 0xb, URZ ;  /* 0x0000000b08097899 */ /* 0x000fe400080006ff */
[----:B------:R-:W-:Y:S02]  /*09c0*/  USHF.L.U32 UR8, UR8, 0x1, URZ ;  /* 0x0000000108087899 */ /* 0x000fe400080006ff */
[----:B--2---:R-:W-:Y:S02]  /*09d0*/  ULEA UR6, UR6, UR5, 0x18 ;  /* 0x0000000506067291 */ /* 0x004fe4000f8ec0ff */
[----:B------:R-:W-:-:S04]  /*09e0*/  UIADD3 UR4, UPT, UPT, -UR4, 0x100000, URZ ;  /* 0x0010000004047890 */ /* 0x000fc8000fffe1ff */
[----:B------:R-:W-:Y:S02]  /*09f0*/  USHF.L.U32 UR5, UR4, 0xb, URZ ;  /* 0x0000000b04057899 */ /* 0x000fe400080006ff */
[----:B------:R-:W-:Y:S01]  /*0a00*/  USHF.L.U32 UR4, UR4, 0x1, URZ ;  /* 0x0000000104047899 */ /* 0x000fe200080006ff */
[----:B------:R-:W2:Y:S03]  /*0a10*/  FENCE.VIEW.ASYNC.S ;  /* 0x00000000000073c6 */ /* 0x000ea60000000000 */
[----:B--2---:R4:W2:Y:S08]  /*0a20*/  SYNCS.EXCH.64 URZ, [UR6+0x70], UR8 ;  /* 0x0000700806ff75b2 */ /* 0x0048b00008000100 */
[----:B------:R4:W3:Y:S01]  /*0a30*/  SYNCS.EXCH.64 URZ, [UR6+0x80], UR4 ;  /* 0x0000800406ff75b2 */ /* 0x0008e20008000100 */
[----:B------:R4:W1:Y:S01]  /*0a40*/  SYNCS.EXCH.64 URZ, [UR6+0x78], UR8 ;  /* 0x0000780806ff75b2 */ /* 0x0008620008000100 */
[----:B------:R4:W1:Y:S02]  /*0a50*/  SYNCS.EXCH.64 URZ, [UR6+0x88], UR4 ;  /* 0x0000880406ff75b2 */ /* 0x0008640008000100 */
[----:B----4-:R-:W-:Y:S01]  /*0a60*/  NOP ;  /* 0x0000000000007918 */ /* 0x010fe20000000000 */
.L_x_12:
[----:B------:R-:W4:Y:S01]  /*0a70*/  SHFL.IDX PT, R2, R75, RZ, 0x1f ;  /* 0x00001fff4b027589 */ /* 0x000f2200000e0000 */
[----:B------:R-:W-:Y:S01]  /*0a80*/  NOP ;  /* 0x0000000000007918 */ /* 0x000fe20000000000 */
[----:B----4-:R-:W-:-:S13]  /*0a90*/  ISETP.NE.AND P0, PT, R2, 0x5, PT ;  /* 0x000000050200780c */ /* 0x010fda0003f05270 */
[----:B------:R-:W-:Y:S05]  /*0aa0*/  @P0 BRA `(.L_x_13) ;  /* 0x0000000000580947 */ /* 0x000fea0003800000 */
[----:B--23--:R-:W2:Y:S01]  /*0ab0*/  S2UR UR4, SR_CgaCtaId ;  /* 0x00000000000479c3 */ /* 0x00cea20000008800 */
        /* <DEDUP_REMOVED lines=12> */
[----:B--2---:R4:W2:Y:S01]  /*0b80*/  SYNCS.EXCH.64 URZ, [UR4+0x90], UR8 ;  /* 0x0000900804ff75b2 */ /* 0x0048a20008000100 */
[----:B------:R4:W3:Y:S01]  /*0b90*/  SYNCS.EXCH.64 URZ, [UR4+0xb0], UR6 ;  /* 0x0000b00604ff75b2 */ /* 0x0008e20008000100 */
[----:B------:R4:W1:Y:S01]  /*0ba0*/  SYNCS.EXCH.64 URZ, [UR4+0x98], UR8 ;  /* 0x0000980804ff75b2 */ /* 0x0008620008000100 */
[----:B------:R4:W1:Y:S01]  /*0bb0*/  SYNCS.EXCH.64 URZ, [UR4+0xb8], UR6 ;  /* 0x0000b80604ff75b2 */ /* 0x0008620008000100 */
[----:B------:R4:W1:Y:S01]  /*0bc0*/  SYNCS.EXCH.64 URZ, [UR4+0xa0], UR8 ;  /* 0x0000a00804ff75b2 */ /* 0x0008620008000100 */
[----:B------:R4:W1:Y:S01]  /*0bd0*/  SYNCS.EXCH.64 URZ, [UR4+0xc0], UR6 ;  /* 0x0000c00604ff75b2 */ /* 0x0008620008000100 */
[----:B------:R4:W1:Y:S01]  /*0be0*/  SYNCS.EXCH.64 URZ, [UR4+0xa8], UR8 ;  /* 0x0000a80804ff75b2 */ /* 0x0008620008000100 */
[----:B------:R4:W1:Y:S02]  /*0bf0*/  SYNCS.EXCH.64 URZ, [UR4+0xc8], UR6 ;  /* 0x0000c80604ff75b2 */ /* 0x0008640008000100 */
[----:B----4-:R-:W-:Y:S01]  /*0c00*/  NOP ;  /* 0x0000000000007918 */ /* 0x010fe20000000000 */
.L_x_13:
[----:B------:R-:W4:Y:S01]  /*0c10*/  SHFL.IDX PT, R2, R75, RZ, 0x1f ;  /* 0x00001fff4b027589 */ /* 0x000f2200000e0000 */
[----:B------:R-:W1:Y:S01]  /*0c20*/  S2UR UR45, SR_CgaCtaId ;  /* 0x00000000002d79c3 */ /* 0x000e620000008800 */
[----:B------:R-:W-:Y:S01]  /*0c30*/  NOP ;  /* 0x0000000000007918 */ /* 0x000fe20000000000 */
[----:B----4-:R-:W-:-:S13]  /*0c40*/  ISETP.NE.AND P0, PT, R2, 0x3, PT ;  /* 0x000000030200780c */ /* 0x010fda0003f05270 */
[----:B-1----:R-:W-:Y:S05]  /*0c50*/  @P0 BRA `(.L_x_14) ;  /* 0x0000000000340947 */ /* 0x002fea0003800000 */
[----:B--23--:R-:W-:Y:S01]  /*0c60*/  UMOV UR4, 0x400 ;  /* 0x0000040000047882 */ /* 0x00cfe20000000000 */
[----:B------:R-:W-:Y:S01]  /*0c70*/  UMOV UR6, 0x20 ;  /* 0x0000002000067882 */ /* 0x000fe20000000000 */
[----:B------:R-:W-:Y:S02]  /*0c80*/  ULEA UR4, UR45, UR4, 0x18 ;  /* 0x000000042d047291 */ /* 0x000fe4000f8ec0ff */
[----:B------:R-:W-:-:S04]  /*0c90*/  UIADD3 UR6, UPT, UPT, -UR6, 0x100000, URZ ;  /* 0x0010000006067890 */ /* 0x000fc8000fffe1ff */
[----:B------:R-:W-:Y:S02]  /*0ca0*/  USHF.L.U32 UR7, UR6, 0xb, URZ ;  /* 0x0000000b06077899 */ /* 0x000fe400080006ff */
[----:B------:R-:W-:Y:S01]  /*0cb0*/  USHF.L.U32 UR6, UR6, 0x1, URZ ;  /* 0x0000000106067899 */ /* 0x000fe200080006ff */
[----:B------:R-:W-:Y:S01]  /*0cc0*/  ELECT P0, URZ, PT ;  /* 0x0000000000ff782f */ /* 0x000fe20003800000 */
[----:B------:R-:W1:Y:S10]  /*0cd0*/  FENCE.VIEW.ASYNC.S ;  /* 0x00000000000073c6 */ /* 0x000e740000000000 */
[----:B-1----:R1:W4:Y:S01]  /*0ce0*/  SYNCS.EXCH.64 URZ, [UR4+0xd0], UR6 ;  /* 0x0000d00604ff75b2 */ /* 0x0023220008000100 */
[----:B------:R1:W2:Y:S01]  /*0cf0*/  SYNCS.EXCH.64 URZ, [UR4+0xe0], UR6 ;  /* 0x0000e00604ff75b2 */ /* 0x0002a20008000100 */
[----:B------:R1:W3:Y:S01]  /*0d00*/  SYNCS.EXCH.64 URZ, [UR4+0xd8], UR6 ;  /* 0x0000d80604ff75b2 */ /* 0x0002e20008000100 */
[----:B------:R1:W1:Y:S01]  /*0d10*/  SYNCS.EXCH.64 URZ, [UR4+0xe8], UR6 ;  /* 0x0000e80604ff75b2 */ /* 0x0002620008000100 */
[----:B------:R-:W-:Y:S01]  /*0d20*/  NOP ;  /* 0x0000000000007918 */ /* 0x000fe20000000000 */
.L_x_14:
[----:B-123--:R-:W1:Y:S01]  /*0d30*/  LDCU UR4, c[0x0][0x36c] ;  /* 0x00006d80ff0477ac */ /* 0x00ee620008000800 */
[----:B------:R-:W-:Y:S01]  /*0d40*/  ISETP.NE.OR P3, PT, R0, 0x2, !P3 ;  /* 0x000000020000780c */ /* 0x000fe20005f65670 */
[----:B------:R-:W-:Y:S01]  /*0d50*/  NOP ;  /* 0x0000000000007918 */ /* 0x000fe20000000000 */
[----:B------:R-:W-:Y:S01]  /*0d60*/  LOP3.LUT R0, R84, 0x1f, RZ, 0xc0, !PT ;  /* 0x0000001f54007812 */ /* 0x000fe200078ec0ff */
[----:B------:R-:W-:Y:S02]  /*0d70*/  UISETP.NE.AND UP4, UPT, UR17, URZ, UPT ;  /* 0x000000ff1100728c */ /* 0x000fe4000bf85270 */
[----:B-1----:R-:W-:-:S09]  /*0d80*/  UISETP.EQ.U32.AND UP5, UPT, UR4, 0x1, UPT ;  /* 0x000000010400788c */ /* 0x002fd2000bfa2070 */
[----:B------:R-:W-:Y:S05]  /*0d90*/  BRA.U !UP5, `(.L_x_15) ;  /* 0x000000010d087547 */ /* 0x000fea000b800000 */
[----:B----4-:R-:W-:Y:S01]  /*0da0*/  UCGABAR_ARV ;  /* 0x00000000000079c7 */ /* 0x010fe20008000000 */
[----:B------:R-:W-:Y:S05]  /*0db0*/  BRA `(.L_x_16) ;  /* 0x0000000000047947 */ /* 0x000fea0003800000 */
.L_x_15:
[----:B----4-:R-:W-:Y:S01]  /*0dc0*/  NOP ;  /* 0x0000000000007918 */ /* 0x010fe20000000000 */
.L_x_16:
[----:B------:R-:W1:Y:S01]  /*0dd0*/  S2UR UR7, SR_CTAID.X ;  /* 0x00000000000779c3 */ /* 0x000e620000002500 */
[----:B------:R-:W-:-:S05]  /*0de0*/  CS2R.32 R76, SR_CgaSize ;  /* 0x00000000004c7805 */ /* 0x000fca0000008a00 */
[----:B------:R-:W-:-:S05]  /*0df0*/  IMAD R76, R76, -0xa0, RZ ;  /* 0xffffff604c4c7824 */ /* 0x000fca00078e02ff */
[----:B------:R-:W-:-:S14]  /*0e00*/  R2UR UR5, R76 ;  /* 0x000000004c0572ca */ /* 0x000fdc00000e0000 */
[----:B------:R-:W2:Y:S01]  /*0e10*/  LDCU UR5, c[0x0][UR5+0x2b0] ;  /* 0x00005600050577ac */ /* 0x000ea20008000800 */
[----:B------:R-:W-:-:S05]  /*0e20*/  CS2R.32 R76, SR_CgaSize ;  /* 0x00000000004c7805 */ /* 0x000fca0000008a00 */
[----:B------:R-:W-:-:S05]  /*0e30*/  IMAD R76, R76, -0xa0, RZ ;  /* 0xffffff604c4c7824 */ /* 0x000fca00078e02ff */
[----:B------:R-:W-:-:S14]  /*0e40*/  R2UR UR4, R76 ;  /* 0x000000004c0472ca */ /* 0x000fdc00000e0000 */
[----:B------:R-:W3:Y:S01]  /*0e50*/  LDCU UR4, c[0x0][UR4+0x2b4] ;  /* 0x00005680040477ac */ /* 0x000ee20008000800 */
[----:B------:R-:W4:Y:S01]  /*0e60*/  S2UR UR8, SR_CTAID.Y ;  /* 0x00000000000879c3 */ /* 0x000f220000002600 */
[----:B------:R-:W-:-:S05]  /*0e70*/  CS2R.32 R76, SR_CgaSize ;  /* 0x00000000004c7805 */ /* 0x000fca0000008a00 */
[----:B------:R-:W-:-:S05]  /*0e80*/  IMAD R76, R76, -0xa0, RZ ;  /* 0xffffff604c4c7824 */ /* 0x000fca00078e02ff */
[----:B------:R-:W-:-:S14]  /*0e90*/  R2UR UR9, R76 ;  /* 0x000000004c0972ca */ /* 0x000fdc00000e0000 */
[----:B------:R-:W3:Y:S01]  /*0ea0*/  LDCU UR9, c[0x0][UR9+0x2a0] ;  /* 0x00005400090977ac */ /* 0x000ee20008000800 */
[----:B------:R-:W3:Y:S01]  /*0eb0*/  LDCU UR21, c[0x0][0xb24] ;  /* 0x00016480ff1577ac */ /* 0x000ee20008000800 */
[----:B------:R-:W1:Y:S01]  /*0ec0*/  S2UR UR36, SR_CTAID.Z ;  /* 0x00000000002479c3 */ /* 0x000e620000002700 */
[----:B------:R-:W-:-:S05]  /*0ed0*/  CS2R.32 R76, SR_CgaSize ;  /* 0x00000000004c7805 */ /* 0x000fca0000008a00 */
[----:B------:R-:W-:-:S05]  /*0ee0*/  IMAD R76, R76, -0xa0, RZ ;  /* 0xffffff604c4c7824 */ /* 0x000fca00078e02ff */
[----:B------:R-:W-:-:S14]  /*0ef0*/  R2UR UR63, R76 ;  /* 0x000000004c3f72ca */ /* 0x000fdc00000e0000 */
[----:B------:R-:W3:Y:S01]  /*0f00*/  LDCU UR63, c[0x0][UR63+0x2a4] ;  /* 0x000054803f3f77ac */ /* 0x000ee20008000800 */
[----:B------:R-:W3:Y:S01]  /*0f10*/  LDCU UR42, c[0x0][0xb24] ;  /* 0x00016480ff2a77ac */ /* 0x000ee20008000800 */
[----:B-1----:R-:W-:Y:S01]  /*0f20*/  I2FP.F32.U32 R3, UR7 ;  /* 0x0000000700037c45 */ /* 0x002fe20008201000 */
[----:B------:R-:W1:Y:S04]  /*0f30*/  LDCU UR28, c[0x0][0xb30] ;  /* 0x00016600ff1c77ac */ /* 0x000e680008000800 */
[----:B--2---:R-:W-:Y:S01]  /*0f40*/  FMUL R3, R3, UR5 ;  /* 0x0000000503037c20 */ /* 0x004fe20008400000 */
[----:B------:R-:W-:Y:S01]  /*0f50*/  USHF.L.U32 UR26, UR45, 0xa, URZ ;  /* 0x0000000a2d1a7899 */ /* 0x000fe200080006ff */
[----:B----4-:R-:W-:Y:S01]  /*0f60*/  I2FP.F32.U32 R2, UR8 ;  /* 0x0000000800027c45 */ /* 0x010fe20008201000 */
[----:B---3--:R-:W-:-:S03]  /*0f70*/  UISETP.GE.AND UP2, UPT, UR21, 0x1, UPT ;  /* 0x000000011500788c */ /* 0x008fc6000bf46270 */
[----:B------:R-:W2:Y:S01]  /*0f80*/  F2I.U32.TRUNC.NTZ R3, R3 ;  /* 0x0000000300037305 */ /* 0x000ea2000020f000 */
[----:B------:R-:W-:Y:S01]  /*0f90*/  UMOV UR16, UR7 ;  /* 0x0000000700107c82 */ /* 0x000fe20008000000 */
[----:B------:R-:W-:Y:S01]  /*0fa0*/  FMUL R2, R2, UR4 ;  /* 0x0000000402027c20 */ /* 0x000fe20008400000 */
[----:B------:R-:W-:-:S05]  /*0fb0*/  UMOV UR20, UR8 ;  /* 0x0000000800147c82 */ /* 0x000fca0008000000 */
[----:B------:R-:W3:Y:S01]  /*0fc0*/  F2I.U32.TRUNC.NTZ R2, R2 ;  /* 0x0000000200027305 */ /* 0x000ee2000020f000 */
[----:B--2---:R-:W-:Y:S02]  /*0fd0*/  R2UR UR4, R3 ;  /* 0x00000000030472ca */ /* 0x004fe400000e0000 */
[----:B---3--:R-:W-:Y:S02]  /*0fe0*/  R2UR UR6, R2 ;  /* 0x00000000020672ca */ /* 0x008fe400000e0000 */
[----:B------:R-:W-:-:S09]  /*0ff0*/  PRMT R2, RZ, 0x7610, R2 ;  /* 0x00007610ff027816 */ /* 0x000fd20000000002 */
[----:B------:R-:W-:-:S04]  /*1000*/  UIADD3 UR5, UPT, UPT, -UR4, URZ, URZ ;  /* 0x000000ff04057290 */ /* 0x000fc8000fffe1ff */
[----:B------:R-:W-:Y:S02]  /*1010*/  UIMAD UR5, UR9, UR5, UR7 ;  /* 0x00000005090572a4 */ /* 0x000fe4000f8e0207 */
[----:B------:R-:W-:-:S04]  /*1020*/  UIADD3 UR4, UPT, UPT, -UR6, URZ, URZ ;  /* 0x000000ff06047290 */ /* 0x000fc8000fffe1ff */
[----:B------:R-:W-:Y:S01]  /*1030*/  IMAD.U32 R76, RZ, RZ, UR5 ;  /* 0x00000005ff4c7e24 */ /* 0x000fe2000f8e00ff */
[----:B------:R-:W-:Y:S01]  /*1040*/  UIMAD UR63, UR63, UR4, UR8 ;  /* 0x000000043f3f72a4 */ /* 0x000fe2000f8e0208 */
[----:B-1----:R-:W-:Y:S11]  /*1050*/  BRA.U UP4, `(.L_x_17) ;  /* 0x0000000104287547 */ /* 0x002ff6000b800000 */
[----:B------:R-:W-:Y:S01]  /*1060*/  R2UR UR4, R76 ;  /* 0x000000004c0472ca */ /* 0x000fe200000e0000 */
[----:B------:R-:W-:Y:S02]  /*1070*/  UISETP.NE.AND UP0, UPT, UR63, URZ, UPT ;  /* 0x000000ff3f00728c */ /* 0x000fe4000bf05270 */
[----:B------:R-:W-:-:S10]  /*1080*/  UISETP.NE.AND UP1, UPT, UR63, 0x1, UPT ;  /* 0x000000013f00788c */ /* 0x000fd4000bf25270 */
[----:B------:R-:W-:-:S04]  /*1090*/  UISETP.EQ.OR UP0, UPT, UR4, URZ, !UP0 ;  /* 0x000000ff0400728c */ /* 0x000fc8000c702670 */
[----:B------:R-:W-:Y:S02]  /*10a0*/  USEL UR5, URZ, 0x1, !UP0 ;  /* 0x00000001ff057887 */ /* 0x000fe4000c000000 */
[----:B------:R-:W-:Y:S02]  /*10b0*/  UISETP.NE.AND UP0, UPT, UR4, URZ, UPT ;  /* 0x000000ff0400728c */ /* 0x000fe4000bf05270 */
[----:B------:R-:W-:-:S04]  /*10c0*/  USEL UR4, URZ, 0x2, UP1 ;  /* 0x00000002ff047887 */ /* 0x000fc80008800000 */
[----:B------:R-:W-:-:S04]  /*10d0*/  USEL UR4, UR4, 0x2, UP0 ;  /* 0x0000000204047887 */ /* 0x000fc80008000000 */
[----:B------:R-:W-:-:S06]  /*10e0*/  UIADD3 UR4, UPT, UPT, UR5, UR4, URZ ;  /* 0x0000000405047290 */ /* 0x000fcc000fffe0ff */
[----:B------:R-:W-:Y:S02]  /*10f0*/  MOV R2, UR4 ;  /* 0x0000000400027c02 */ /* 0x000fe40008000f00 */
.L_x_17:
[----:B------:R-:W-:Y:S05]  /*1100*/  BRA.U !UP2, `(.L_x_18) ;  /* 0x000000010ad47547 */ /* 0x000fea000b800000 */
[----:B------:R-:W1:Y:S01]  /*1110*/  LDCU.128 UR12, c[0x0][0xb10] ;  /* 0x00016200ff0c77ac */ /* 0x000e620008000c00 */
[----:B------:R-:W2:Y:S01]  /*1120*/  LDCU UR6, c[0x0][0x370] ;  /* 0x00006e00ff0677ac */ /* 0x000ea20008000800 */
[----:B------:R-:W3:Y:S01]  /*1130*/  LDCU UR5, c[0x0][0x374] ;  /* 0x00006e80ff0577ac */ /* 0x000ee20008000800 */
[----:B------:R-:W4:Y:S01]  /*1140*/  LDCU UR27, c[0x0][0xb0c] ;  /* 0x00016180ff1b77ac */ /* 0x000f220008000800 */
[----:B------:R-:W4:Y:S01]  /*1150*/  LDCU UR4, c[0x0][0xb20] ;  /* 0x00016400ff0477ac */ /* 0x000f220008000800 */
[----:B------:R-:W4:Y:S01]  /*1160*/  LDCU.64 UR8, c[0x0][0xb28] ;  /* 0x00016500ff0877ac */ /* 0x000f220008000a00 */
[----:B-1----:R-:W-:Y:S02]  /*1170*/  UISETP.NE.AND UP0, UPT, UR14, 0x1, UPT ;  /* 0x000000010e00788c */ /* 0x002fe4000bf05270 */
[----:B---3--:R-:W-:Y:S02]  /*1180*/  UIMAD.WIDE.U32 UR10, UR5, UR15, URZ ;  /* 0x0000000f050a72a5 */ /* 0x008fe4000f8e00ff */
[----:B--2---:R-:W-:-:S02]  /*1190*/  UIMAD.WIDE.U32 UR22, UR6, UR12, URZ ;  /* 0x0000000c061672a5 */ /* 0x004fc4000f8e00ff */
[----:B----4-:R-:W-:Y:S02]  /*11a0*/  UISETP.NE.AND UP1, UPT, UR27, 0x1, UPT ;  /* 0x000000011b00788c */ /* 0x010fe4000bf25270 */
[----:B------:R-:W-:Y:S01]  /*11b0*/  UISETP.NE.AND UP2, UPT, UR21, 0x1, UPT ;  /* 0x000000011500788c */ /* 0x000fe2000bf45270 */
[----:B------:R-:W-:Y:S02]  /*11c0*/  UMOV UR10, UR11 ;  /* 0x0000000b000a7c82 */ /* 0x000fe40008000000 */
[----:B------:R-:W-:Y:S01]  /*11d0*/  UMOV UR22, UR23 ;  /* 0x0000001700167c82 */ /* 0x000fe20008000000 */
[----:B------:R-:W-:Y:S02]  /*11e0*/  @UP0 USHF.R.U32.HI UR5, URZ, UR4, UR10 ;  /* 0x00000004ff050299 */ /* 0x000fe4000801160a */
[----:B------:R-:W-:Y:S02]  /*11f0*/  UIMAD.WIDE.U32 UR24, UR20, UR15, URZ ;  /* 0x0000000f141872a5 */ /* 0x000fe4000f8e00ff */
[----:B------:R-:W-:-:S02]  /*1200*/  UIMAD.WIDE.U32 UR10, UR5, UR8, URZ ;  /* 0x00000008050a72a5 */ /* 0x000fc4000f8e00ff */
[----:B------:R-:W-:Y:S02]  /*1210*/  @UP1 USHF.R.U32.HI UR6, URZ, UR13, UR22 ;  /* 0x0000000dff061299 */ /* 0x000fe40008011616 */
[----:B------:R-:W-:Y:S02]  /*1220*/  UIMAD.WIDE.U32 UR18, UR16, UR12, URZ ;  /* 0x0000000c101272a5 */ /* 0x000fe4000f8e00ff */
[----:B------:R-:W-:Y:S01]  /*1230*/  UIMAD.WIDE.U32 UR22, UR6, UR8, URZ ;  /* 0x00000008061672a5 */ /* 0x000fe2000f8e00ff */
[----:B------:R-:W-:Y:S01]  /*1240*/  UMOV UR24, UR25 ;  /* 0x0000001900187c82 */ /* 0x000fe20008000000 */
[----:B------:R-:W-:Y:S01]  /*1250*/  UMOV UR10, UR11 ;  /* 0x0000000b000a7c82 */ /* 0x000fe20008000000 */
[----:B------:R-:W-:Y:S02]  /*1260*/  USHF.R.U32.HI UR24, URZ, UR4, UR24 ;  /* 0x00000004ff187299 */ /* 0x000fe40008011618 */
[----:B------:R-:W-:Y:S02]  /*1270*/  @UP2 USHF.R.U32.HI UR5, URZ, UR9, UR10 ;  /* 0x00000009ff052299 */ /* 0x000fe4000801160a */
[----:B------:R-:W-:Y:S01]  /*1280*/  UMOV UR7, UR23 ;  /* 0x0000001700077c82 */ /* 0x000fe20008000000 */
[----:B------:R-:W-:Y:S01]  /*1290*/  UMOV UR18, UR19 ;  /* 0x0000001300127c82 */ /* 0x000fe20008000000 */
[----:B------:R-:W-:-:S02]  /*12a0*/  @UP2 USHF.R.U32.HI UR6, URZ, UR9, UR7 ;  /* 0x00000009ff062299 */ /* 0x000fc40008011607 */
[----:B------:R-:W-:Y:S02]  /*12b0*/  USHF.R.U32.HI UR13, URZ, UR13, UR18 ;  /* 0x0000000dff0d7299 */ /* 0x000fe40008011612 */
[----:B------:R-:W-:Y:S02]  /*12c0*/  USEL UR4, UR20, UR24, !UP0 ;  /* 0x0000001814047287 */ /* 0x000fe4000c000000 */
[----:B------:R-:W-:Y:S02]  /*12d0*/  UIMAD UR7, UR5, UR21, URZ ;  /* 0x00000015050772a4 */ /* 0x000fe4000f8e02ff */
[----:B------:R-:W-:Y:S02]  /*12e0*/  USEL UR5, UR16, UR13, !UP1 ;  /* 0x0000000d10057287 */ /* 0x000fe4000c800000 */
[----:B------:R-:W-:Y:S02]  /*12f0*/  UIMAD UR12, UR6, UR21, URZ ;  /* 0x00000015060c72a4 */ /* 0x000fe4000f8e02ff */
[----:B------:R-:W-:-:S02]  /*1300*/  UISETP.GE.AND UP0, UPT, UR4, UR7, UPT ;  /* 0x000000070400728c */ /* 0x000fc4000bf06270 */
[----:B------:R-:W-:Y:S02]  /*1310*/  UIMAD.WIDE.U32 UR10, UR4, UR8, URZ ;  /* 0x00000008040a72a5 */ /* 0x000fe4000f8e00ff */
[----:B------:R-:W-:Y:S02]  /*1320*/  UISETP.GE.OR UP0, UPT, UR5, UR12, UP0 ;  /* 0x0000000c0500728c */ /* 0x000fe40008706670 */
[----:B------:R-:W-:Y:S02]  /*1330*/  UIMAD.WIDE.U32 UR12, UR5, UR8, URZ ;  /* 0x00000008050c72a5 */ /* 0x000fe4000f8e00ff */
[----:B------:R-:W-:Y:S01]  /*1340*/  UIADD3 UR10, UPT, UPT, -UR4, URZ, URZ ;  /* 0x000000ff040a7290 */ /* 0x000fe2000fffe1ff */
[----:B------:R-:W-:Y:S01]  /*1350*/  UMOV UR8, UR11 ;  /* 0x0000000b00087c82 */ /* 0x000fe20008000000 */
[----:B------:R-:W-:Y:S02]  /*1360*/  UIADD3 UR11, UPT, UPT, -UR5, URZ, URZ ;  /* 0x000000ff050b7290 */ /* 0x000fe4000fffe1ff */
[----:B------:R-:W-:-:S03]  /*1370*/  USHF.R.U32.HI UR8, URZ, UR9, UR8 ;  /* 0x00000009ff087299 */ /* 0x000fc60008011608 */
[----:B------:R-:W-:Y:S01]  /*1380*/  @!UP0 UMOV UR7, UR13 ;  /* 0x0000000d00078c82 */ /* 0x000fe20008000000 */
[----:B------:R-:W-:Y:S02]  /*1390*/  UIMAD UR20, UR14, UR10, UR20 ;  /* 0x0000000a0e1472a4 */ /* 0x000fe4000f8e0214 */
[----:B------:R-:W-:Y:S02]  /*13a0*/  USEL UR8, UR4, UR8, !UP2 ;  /* 0x0000000804087287 */ /* 0x000fe4000d000000 */
[----:B------:R-:W-:Y:S02]  /*13b0*/  @!UP0 USHF.R.U32.HI UR7, URZ, UR9, UR7 ;  /* 0x00000009ff078299 */ /* 0x000fe40008011607 */
[----:B------:R-:W-:Y:S02]  /*13c0*/  UIADD3 UR9, UPT, UPT, -UR8, URZ, URZ ;  /* 0x000000ff08097290 */ /* 0x000fe4000fffe1ff */
[----:B------:R-:W-:Y:S02]  /*13d0*/  @!UP0 USEL UR7, UR5, UR7, !UP2 ;  /* 0x0000000705078287 */ /* 0x000fe4000d000000 */
[----:B------:R-:W-:-:S02]  /*13e0*/  UIMAD UR9, UR21, UR9, UR4 ;  /* 0x00000009150972a4 */ /* 0x000fc4000f8e0204 */
[----:B------:R-:W-:Y:S02]  /*13f0*/  @!UP0 UIADD3 UR8, UPT, UPT, UR8, -UR7, URZ ;  /* 0x8000000708088290 */ /* 0x000fe4000fffe0ff */
[----:B------:R-:W-:Y:S02]  /*1400*/  @!UP0 UIMAD UR6, UR9, UR6, UR7 ;  /* 0x00000006090682a4 */ /* 0x000fe4000f8e0207 */
[----:B------:R-:W-:Y:S02]  /*1410*/  @!UP0 UIMAD UR4, UR8, UR21, UR5 ;  /* 0x00000015080482a4 */ /* 0x000fe4000f8e0205 */
[----:B------:R-:W-:Y:S02]  /*1420*/  UIMAD UR16, UR27, UR11, UR16 ;  /* 0x0000000b1b1072a4 */ /* 0x000fe4000f8e0210 */
[----:B------:R-:W-:Y:S01]  /*1430*/  UIMAD UR20, UR4, UR14, UR20 ;  /* 0x0000000e041472a4 */ /* 0x000fe2000f8e0214 */
[----:B------:R-:W-:Y:S02]  /*1440*/  @!UP0 UMOV UR5, UR6 ;  /* 0x0000000600058c82 */ /* 0x000fe40008000000 */
[----:B------:R-:W-:-:S12]  /*1450*/  UIMAD UR16, UR5, UR27, UR16 ;  /* 0x0000001b051072a4 */ /* 0x000fd8000f8e0210 */
.L_x_18:
[----:B------:R-:W-:Y:S02]  /*1460*/  UISETP.NE.AND UP1, UPT, UR28, 0x1, UPT ;  /* 0x000000011c00788c */ /* 0x000fe4000bf25270 */
[----:B------:R-:W-:Y:S02]  /*1470*/  UISETP.NE.AND UP0, UPT, UR17, 0x2, UPT ;  /* 0x000000021100788c */ /* 0x000fe4000bf05270 */
[----:B------:R-:W-:-:S05]  /*1480*/  ULOP3.LUT UR24, UR26, 0x400, URZ, 0xc0, !UPT ;  /* 0x000004001a187892 */ /* 0x000fca000f8ec0ff */
[----:B------:R-:W-:Y:S07]  /*1490*/  BRA.U UP1, `(.L_x_19) ;  /* 0x0000000101447547 */ /* 0x000fee000b800000 */
[----:B------:R-:W1:Y:S01]  /*14a0*/  LDCU.128 UR8, c[0x0][0xb10] ;  /* 0x00016200ff0877ac */ /* 0x000e620008000c00 */
[----:B------:R-:W2:Y:S01]  /*14b0*/  LDCU UR12, c[0x0][0xb0c] ;  /* 0x00016180ff0c77ac */ /* 0x000ea20008000800 */
[----:B------:R-:W3:Y:S01]  /*14c0*/  LDCU UR13, c[0x0][0xb20] ;  /* 0x00016400ff0d77ac */ /* 0x000ee20008000800 */
[----:B-1----:R-:W-:Y:S02]  /*14d0*/  UIMAD.WIDE.U32 UR6, UR16, UR8, URZ ;  /* 0x00000008100672a5 */ /* 0x002fe4000f8e00ff */
[----:B------:R-:W-:Y:S02]  /*14e0*/  UIMAD.WIDE.U32 UR4, UR20, UR11, URZ ;  /* 0x0000000b140472a5 */ /* 0x000fe4000f8e00ff */
[----:B--2---:R-:W-:Y:S02]  /*14f0*/  UISETP.NE.AND UP2, UPT, UR12, 0x1, UPT ;  /* 0x000000010c00788c */ /* 0x004fe4000bf45270 */
[----:B------:R-:W-:Y:S01]  /*1500*/  UISETP.NE.AND UP1, UPT, UR10, 0x1, UPT ;  /* 0x000000010a00788c */ /* 0x000fe2000bf25270 */
[----:B------:R-:W-:-:S02]  /*1510*/  UMOV UR6, UR7 ;  /* 0x0000000700067c82 */ /* 0x000fc40008000000 */
[----:B------:R-:W-:Y:S01]  /*1520*/  UMOV UR4, UR5 ;  /* 0x0000000500047c82 */ /* 0x000fe20008000000 */
[----:B------:R-:W-:Y:S02]  /*1530*/  USHF.R.U32.HI UR6, URZ, UR9, UR6 ;  /* 0x00000009ff067299 */ /* 0x000fe40008011606 */
[----:B---3--:R-:W-:Y:S02]  /*1540*/  USHF.R.U32.HI UR4, URZ, UR13, UR4 ;  /* 0x0000000dff047299 */ /* 0x008fe40008011604 */
[----:B------:R-:W-:Y:S02]  /*1550*/  USEL UR5, UR16, UR6, !UP2 ;  /* 0x0000000610057287 */ /* 0x000fe4000d000000 */
[----:B------:R-:W-:-:S04]  /*1560*/  USEL UR4, UR20, UR4, !UP1 ;  /* 0x0000000414047287 */ /* 0x000fc8000c800000 */
[----:B------:R-:W-:Y:S02]  /*1570*/  UIADD3 UR6, UPT, UPT, UR5, -UR4, URZ ;  /* 0x8000000405067290 */ /* 0x000fe4000fffe0ff */
[----:B------:R-:W-:Y:S02]  /*1580*/  UIADD3 UR4, UPT, UPT, -UR5, UR4, URZ ;  /* 0x0000000405047290 */ /* 0x000fe4000fffe1ff */
[----:B------:R-:W-:Y:S02]  /*1590*/  UIMAD UR20, UR6, UR10, UR20 ;  /* 0x0000000a061472a4 */ /* 0x000fe4000f8e0214 */
[----:B------:R-:W-:-:S12]  /*15a0*/  UIMAD UR16, UR4, UR12, UR16 ;  /* 0x0000000c041072a4 */ /* 0x000fd8000f8e0210 */
.L_x_19:
[----:B------:R-:W-:Y:S05]  /*15b0*/  BRA.U !UP5, `(.L_x_20) ;  /* 0x000000010d0c7547 */ /* 0x000fea000b800000 */
[----:B------:R-:W-:Y:S01]  /*15c0*/  UCGABAR_WAIT ;  /* 0x0000000000007dc7 */ /* 0x000fe20008000000 */
[----:B------:R-:W-:Y:S01]  /*15d0*/  CCTL.IVALL ;  /* 0x00000000ff00798f */ /* 0x000fe20002000000 */
[----:B------:R-:W-:Y:S05]  /*15e0*/  BRA `(.L_x_21) ;  /* 0x0000000000047947 */ /* 0x000fea0003800000 */
.L_x_20:
[----:B------:R-:W-:Y:S06]  /*15f0*/  BAR.SYNC.DEFER_BLOCKING 0x0 ;  /* 0x0000000000007b1d */ /* 0x000fec0000010000 */
.L_x_21:
[----:B------:R-:W-:Y:S05]  /*1600*/  BRA.U UP0, `(.L_x_22) ;  /* 0x0000001100c07547 */ /* 0x000fea000b800000 */
[----:B------:R-:W1:Y:S01]  /*1610*/  LDCU UR6, c[0x0][0x38c] ;  /* 0x00007180ff0677ac */ /* 0x000e620008000800 */
[----:B------:R-:W-:Y:S01]  /*1620*/  PLOP3.LUT P1, PT, PT, PT, UP3, 0x80, 0x8 ;  /* 0x000000000008781c */ /* 0x000fe20003f2f038 */
[----:B------:R-:W-:Y:S01]  /*1630*/  IMAD.MOV.U32 R12, RZ, RZ, 0x1 ;  /* 0x00000001ff0c7424 */ /* 0x000fe200078e00ff */
[----:B------:R-:W-:Y:S01]  /*1640*/  ISETP.EQ.OR P2, PT, R0, RZ, P3 ;  /* 0x000000ff0000720c */ /* 0x000fe20001f42670 */
[----:B------:R-:W-:Y:S01]  /*1650*/  UISETP.NE.AND UP1, UPT, UR17, URZ, UPT ;  /* 0x000000ff1100728c */ /* 0x000fe2000bf25270 */
[----:B------:R-:W-:Y:S02]  /*1660*/  PLOP3.LUT P1, PT, P1, PT, PT, 0x8, 0x80 ;  /* 0x000000000080781c */ /* 0x000fe40000f2e170 */
[----:B------:R-:W-:Y:S01]  /*1670*/  CS2R R10, SRZ ;  /* 0x00000000000a7805 */ /* 0x000fe2000001ff00 */
[----:B------:R-:W-:Y:S01]  /*1680*/  IMAD.MOV.U32 R9, RZ, RZ, RZ ;  /* 0x000000ffff097224 */ /* 0x000fe200078e00ff */
[----:B------:R-:W2:Y:S01]  /*1690*/  LDCU UR39, c[0x0][0x370] ;  /* 0x00006e00ff2777ac */ /* 0x000ea20008000800 */
[----:B------:R-:W-:Y:S01]  /*16a0*/  IMAD.MOV.U32 R8, RZ, RZ, 0x1 ;  /* 0x00000001ff087424 */ /* 0x000fe200078e00ff */
[----:B------:R-:W3:Y:S01]  /*16b0*/  LDCU.64 UR28, c[0x0][0x348] ;  /* 0x00006900ff1c77ac */ /* 0x000ee20008000a00 */
[----:B------:R-:W-:-:S02]  /*16c0*/  USHF.R.U32.HI UR44, URZ, 0x5, UR24 ;  /* 0x00000005ff2c7899 */ /* 0x000fc40008011618 */
[----:B-1----:R-:W-:Y:S02]  /*16d0*/  UIADD3 UR5, UPT, UPT, UR6, 0x1f, URZ ;  /* 0x0000001f06057890 */ /* 0x002fe4000fffe0ff */
[----:B------:R-:W-:Y:S02]  /*16e0*/  UIADD3 UR46, UPT, UPT, UR6, 0x3e, URZ ;  /* 0x0000003e062e7890 */ /* 0x000fe4000fffe0ff */
[----:B------:R-:W-:Y:S01]  /*16f0*/  USHF.R.S32.HI UR4, URZ, 0x1f, UR5 ;  /* 0x0000001fff047899 */ /* 0x000fe20008011405 */
[----:B------:R-:W1:Y:S03]  /*1700*/  LDCU UR38, c[0x0][0x374] ;  /* 0x00006e80ff2677ac */ /* 0x000e660008000800 */
[----:B------:R-:W-:Y:S02]  /*1710*/  ULEA.HI UR4, UR4, UR5, URZ, 0x5 ;  /* 0x0000000504047291 */ /* 0x000fe4000f8f28ff */
[----:B------:R-:W-:-:S02]  /*1720*/  USEL UR25, UR37, 0x2, UP1 ;  /* 0x0000000225197887 */ /* 0x000fc40008800000 */
[----:B------:R-:W-:Y:S02]  /*1730*/  USHF.R.S32.HI UR41, URZ, 0x5, UR4 ;  /* 0x00000005ff297899 */ /* 0x000fe40008011404 */
[----:B------:R-:W-:Y:S02]  /*1740*/  UIADD3 UR4, UPT, UPT, UR6, -0x1, URZ ;  /* 0xffffffff06047890 */ /* 0x000fe4000fffe0ff */
[----:B------:R-:W-:Y:S02]  /*1750*/  UISETP.LT.U32.AND UP0, UPT, UR41, 0x4, UPT ;  /* 0x000000042900788c */ /* 0x000fe4000bf01070 */
[----:B------:R-:W-:Y:S02]  /*1760*/  UISETP.GE.U32.AND UP2, UPT, UR4, -0x3f, UPT ;  /* 0xffffffc10400788c */ /* 0x000fe4000bf46070 */
[----:B------:R-:W-:Y:S01]  /*1770*/  USEL UR40, UR41, 0x4, UP0 ;  /* 0x0000000429287887 */ /* 0x000fe20008000000 */
[----:B------:R-:W-:-:S03]  /*1780*/  UMOV UR5, URZ ;  /* 0x000000ff00057c82 */ /* 0x000fc60008000000 */
[----:B------:R-:W-:Y:S02]  /*1790*/  UIADD3 UR21, UPT, UPT, UR40, -0x1, URZ ;  /* 0xffffffff28157890 */ /* 0x000fe4000fffe0ff */
[----:B------:R-:W-:-:S03]  /*17a0*/  UIADD3 UR43, UPT, UPT, UR41, -UR40, URZ ;  /* 0x80000028292b7290 */ /* 0x000fc6000fffe0ff */
[----:B------:R-:W-:-:S04]  /*17b0*/  @UP2 UIADD3 UR21, UPT, UPT, UR40, URZ, URZ ;  /* 0x000000ff28152290 */ /* 0x000fc8000fffe0ff */
[----:B-123--:R-:W-:-:S12]  /*17c0*/  UIADD3 UR21, UPT, UPT, UR21, 0x1, URZ ;  /* 0x0000000115157890 */ /* 0x00efd8000fffe0ff */
.L_x_42:
[----:B------:R-:W-:Y:S01]  /*17d0*/  UISETP.NE.AND UP0, UPT, UR45, URZ, UPT ;  /* 0x000000ff2d00728c */ /* 0x000fe2000bf05270 */
[----:B------:R-:W1:Y:S08]  /*17e0*/  S2UR UR45, SR_CgaCtaId ;  /* 0x00000000002d79c3 */ /* 0x000e700000008800 */
[----:B------:R-:W-:Y:S05]  /*17f0*/  BRA.U UP0, `(.L_x_23) ;  /* 0x0000000100347547 */ /* 0x000fea000b800000 */
[----:B------:R-:W2:Y:S01]  /*1800*/  S2R R0, SR_CgaCtaId ;  /* 0x0000000000007919 */ /* 0x000ea20000008800 */
[----:B------:R-:W-:-:S04]  /*1810*/  MOV R2, 0x400 ;  /* 0x0000040000027802 */ /* 0x000fc80000000f00 */
[----:B--2---:R-:W-:Y:S02]  /*1820*/  LEA R0, R0, R2, 0x18 ;  /* 0x0000000200007211 */ /* 0x004fe400078ec0ff */
[----:B------:R-:W-:-:S03]  /*1830*/  SHF.L.U32 R2, R8, 0x1f, RZ ;  /* 0x0000001f08027819 */ /* 0x000fc600000006ff */
[----:B------:R-:W-:-:S04]  /*1840*/  IMAD R0, R9, 0x8, R0 ;  /* 0x0000000809007824 */ /* 0x000fc800078e0200 */
[----:B------:R-:W2:Y:S02]  /*1850*/  SYNCS.PHASECHK.TRANS64.TRYWAIT P0, [R0+URZ+0xe0], R2 ;  /* 0x0000e002000075a7 */ /* 0x000ea400080011ff */
[----:B--2---:R-:W-:Y:S05]  /*1860*/  @!P0 BRA `(.L_x_24) ;  /* 0x0000005c00b88947 */ /* 0x004fea0003800000 */
.L_x_112:
[----:B------:R-:W-:Y:S01]  /*1870*/  VIADD R9, R9, 0x1 ;  /* 0x0000000109097836 */ /* 0x000fe20000000000 */
[----:B------:R2:W-:Y:S04]  /*1880*/  SYNCS.ARRIVE.TRANS64.A1T0 RZ, [R0+URZ+0xd0], RZ ;  /* 0x0000d0ff00ff79a7 */ /* 0x0005e800081000ff */
[----:B------:R-:W-:-:S04]  /*1890*/  ISETP.NE.AND P0, PT, R9, 0x2, PT ;  /* 0x000000020900780c */ /* 0x000fc80003f05270 */
[----:B------:R-:W-:Y:S02]  /*18a0*/  SEL R9, R9, RZ, P0 ;  /* 0x000000ff09097207 */ /* 0x000fe40000000000 */
[----:B--2---:R-:W-:-:S04]  /*18b0*/  SEL R0, RZ, 0x1, P0 ;  /* 0x00000001ff007807 */ /* 0x004fc80000000000 */
[----:B------:R-:W-:-:S07]  /*18c0*/  LOP3.LUT R8, R8, R0, RZ, 0x3c, !PT ;  /* 0x0000000008087212 */ /* 0x000fce00078e3cff */
.L_x_23:
[----:B------:R-:W-:Y:S01]  /*18d0*/  UMOV UR6, 0x400 ;  /* 0x0000040000067882 */ /* 0x000fe20000000000 */
[----:B------:R-:W-:Y:S01]  /*18e0*/  SHF.L.U32 R0, R12, 0x1f, RZ ;  /* 0x0000001f0c007819 */ /* 0x000fe200000006ff */
[----:B-1----:R-:W-:Y:S02]  /*18f0*/  ULEA UR6, UR45, UR6, 0x18 ;  /* 0x000000062d067291 */ /* 0x002fe4000f8ec0ff */
[----:B------:R-:W-:Y:S02]  /*1900*/  UISETP.GE.U32.AND UP0, UPT, UR46, 0x3f, UPT ;  /* 0x0000003f2e00788c */ /* 0x000fe4000bf06070 */
[----:B------:R-:W-:Y:S02]  /*1910*/  ULEA UR4, UR5, UR6, 0x3 ;  /* 0x0000000605047291 */ /* 0x000fe4000f8e18ff */
[----:B------:R-:W-:Y:S02]  /*1920*/  USHF.L.U32 UR11, UR20, 0x7, URZ ;  /* 0x00000007140b7899 */ /* 0x000fe400080006ff */
[----:B------:R-:W-:Y:S01]  /*1930*/  ULEA UR35, UR16, UR44, 0x6 ;  /* 0x0000002c10237291 */ /* 0x000fe2000f8e30ff */
[----:B------:R-:W-:-:S04]  /*1940*/  UMOV UR13, URZ ;  /* 0x000000ff000d7c82 */ /* 0x000fc80008000000 */
[----:B------:R1:W2:Y:S01]  /*1950*/  SYNCS.PHASECHK.TRANS64.TRYWAIT P0, [UR4+0x20], R0 ;  /* 0x00002000ff0075a7 */ /* 0x0002a20008001104 */
[----:B------:R-:W-:Y:S06]  /*1960*/  BRA.U !UP0, `(.L_x_25) ;  /* 0x0000000108bc7547 */ /* 0x000fec000b800000 */
[----:B------:R-:W-:Y:S01]  /*1970*/  UMOV UR7, URZ ;  /* 0x000000ff00077c82 */ /* 0x000fe20008000000 */
[----:B------:R-:W-:-:S05]  /*1980*/  UMOV UR4, UR5 ;  /* 0x0000000500047c82 */ /* 0x000fca0008000000 */
.L_x_31:
[----:B------:R-:W-:Y:S01]  /*1990*/  ULEA UR33, UR4, UR6, 0x3 ;  /* 0x0000000604217291 */ /* 0x000fe2000f8e18ff */
[----:B--2---:R-:W-:Y:S01]  /*19a0*/  @!P3 MOV R2, 0x1800 ;  /* 0x000018000002b802 */ /* 0x004fe20000000f00 */
[----:B--2-4-:R-:W-:Y:S10]  /*19b0*/  @P0 BRA `(.L_x_26) ;  /* 0x00000000000c0947 */ /* 0x014ff40003800000 */
[----:B------:R-:W-:-:S04]  /*19c0*/  SHF.L.U32 R3, R12, 0x1f, RZ ;  /* 0x0000001f0c037819 */ /* 0x000fc800000006ff */
[----:B------:R-:W2:Y:S02]  /*19d0*/  SYNCS.PHASECHK.TRANS64.TRYWAIT P0, [UR33+0x20], R3 ;  /* 0x00002003ff0075a7 */ /* 0x000ea40008001121 */
[----:B--2---:R-:W-:Y:S05]  /*19e0*/  @!P0 BRA `(.L_x_27) ;  /* 0x0000005c006c8947 */ /* 0x004fea0003800000 */
.L_x_26:
[----:B------:R2:W-:Y:S01]  /*19f0*/  @!P3 SYNCS.ARRIVE.TRANS64 RZ, [UR33], R2 ;  /* 0x00000002ffffb9a7 */ /* 0x0005e20008000021 */
[----:B------:R-:W-:-:S04]  /*1a00*/  ULOP3.LUT UR5, UR25, 0x2, URZ, 0xfc, !UPT ;  /* 0x0000000219057892 */ /* 0x000fc8000f8efcff */
[----:B------:R-:W-:-:S09]  /*1a10*/  UISETP.NE.AND UP0, UPT, UR5, 0x2, UPT ;  /* 0x000000020500788c */ /* 0x000fd2000bf05270 */
[----:B------:R-:W-:Y:S05]  /*1a20*/  BRA.U UP0, `(.L_x_28) ;  /* 0x0000000100047547 */ /* 0x000fea000b800000 */
[----:B------:R-:W-:Y:S05]  /*1a30*/  BPT.TRAP 0x1 ;  /* 0x000000040000795c */ /* 0x000fea0000300000 */
.L_x_28:
[----:B------:R-:W-:Y:S04]  /*1a40*/  BSSY.RECONVERGENT B0, `(.L_x_29) ;  /* 0x0000003000007945 */ /* 0x000fe80003800200 */
[----:B------:R-:W-:Y:S05]  /*1a50*/  @P2 BRA `(.L_x_30) ;  /* 0x0000000000042947 */ /* 0x000fea0003800000 */
[----:B------:R-:W-:Y:S05]  /*1a60*/  BPT.TRAP 0x1 ;  /* 0x000000040000795c */ /* 0x000fea0000300000 */
.L_x_30:
[----:B------:R-:W-:Y:S05]  /*1a70*/  BSYNC.RECONVERGENT B0 ;  /* 0x0000000000007941 */ /* 0x000fea0003800200 */
.L_x_29:
[----:B------:R-:W-:Y:S02]  /*1a80*/  UIADD3 UR5, UPT, UPT, UR4, 0x1, URZ ;  /* 0x0000000104057890 */ /* 0x000fe4000fffe0ff */
[----:B------:R-:W-:Y:S02]  /*1a90*/  ULEA UR32, UR4, UR24, 0xb ;  /* 0x0000001804207291 */ /* 0x000fe4000f8e58ff */
[----:B------:R-:W-:Y:S02]  /*1aa0*/  UISETP.NE.AND UP0, UPT, UR5, 0x4, UPT ;  /* 0x000000040500788c */ /* 0x000fe4000bf05270 */
[----:B------:R-:W-:Y:S02]  /*1ab0*/  UIADD3 UR16, UP1, UPT, UR28, 0x80, URZ ;  /* 0x000000801c107890 */ /* 0x000fe4000ff3e0ff */
[----:B------:R-:W-:Y:S02]  /*1ac0*/  USEL UR9, URZ, 0x1, UP0 ;  /* 0x00000001ff097887 */ /* 0x000fe40008000000 */
[----:B------:R-:W-:-:S02]  /*1ad0*/  USEL UR5, UR5, URZ, UP0 ;  /* 0x000000ff05057287 */ /* 0x000fc40008000000 */
[----:B------:R-:W-:Y:S02]  /*1ae0*/  UIADD3 UR14, UP0, UPT, UR28, 0x180, URZ ;  /* 0x000001801c0e7890 */ /* 0x000fe4000ff1e0ff */
[----:B------:R-:W-:Y:S01]  /*1af0*/  ULEA UR8, UR5, UR6, 0x3 ;  /* 0x0000000605087291 */ /* 0x000fe2000f8e18ff */
[----:B------:R-:W-:Y:S01]  /*1b00*/  LOP3.LUT R12, R12, UR9, RZ, 0x3c, !PT ;  /* 0x000000090c0c7c12 */ /* 0x000fe2000f8e3cff */
[----:B------:R-:W-:Y:S02]  /*1b10*/  USHF.L.U32 UR34, UR7, 0x5, URZ ;  /* 0x0000000507227899 */ /* 0x000fe400080006ff */
[----:B------:R-:W-:Y:S01]  /*1b20*/  UIADD3.X UR17, UPT, UPT, URZ, UR29, URZ, UP1, !UPT ;  /* 0x0000001dff117290 */ /* 0x000fe20008ffe4ff */
[----:B-1----:R-:W-:Y:S01]  /*1b30*/  SHF.L.U32 R0, R12, 0x1f, RZ ;  /* 0x0000001f0c007819 */ /* 0x002fe200000006ff */
[----:B------:R-:W-:Y:S02]  /*1b40*/  UIADD3 UR32, UPT, UPT, UR6, 0x4400, UR32 ;  /* 0x0000440006207890 */ /* 0x000fe4000fffe020 */
[----:B------:R-:W-:Y:S01]  /*1b50*/  UIADD3.X UR15, UPT, UPT, URZ, UR29, URZ, UP0, !UPT ;  /* 0x0000001dff0f7290 */ /* 0x000fe200087fe4ff */
[----:B------:R3:W4:Y:S01]  /*1b60*/  SYNCS.PHASECHK.TRANS64.TRYWAIT P0, [UR8+0x20], R0 ;  /* 0x00002000ff0075a7 */ /* 0x0007220008001108 */
[----:B------:R-:W-:Y:S01]  /*1b70*/  ULEA UR8, UR4, UR6, 0xc ;  /* 0x0000000604087291 */ /* 0x000fe2000f8e60ff */
[----:B------:R-:W-:Y:S01]  /*1b80*/  UMOV UR13, 0x30000 ;  /* 0x00030000000d7882 */ /* 0x000fe20000000000 */
[----:B------:R-:W-:-:S02]  /*1b90*/  UMOV UR18, 0x0 ;  /* 0x0000000000127882 */ /* 0x000fc40000000000 */
[----:B------:R-:W-:Y:S01]  /*1ba0*/  UIADD3 UR8, UPT, UPT, UR8, 0x6400, URZ ;  /* 0x0000640008087890 */ /* 0x000fe2000fffe0ff */
[----:B------:R-:W-:Y:S01]  /*1bb0*/  UMOV UR19, 0x10000000 ;  /* 0x1000000000137882 */ /* 0x000fe20000000000 */
[----:B------:R-:W-:Y:S01]  /*1bc0*/  UMOV UR12, UR36 ;  /* 0x00000024000c7c82 */ /* 0x000fe20008000000 */
[----:B------:R-:W-:Y:S01]  /*1bd0*/  UMOV UR9, UR33 ;  /* 0x0000002100097c82 */ /* 0x000fe20008000000 */
[----:B------:R-:W-:Y:S01]  /*1be0*/  UMOV UR10, UR34 ;  /* 0x00000022000a7c82 */ /* 0x000fe20008000000 */
[----:B------:R1:W-:Y:S01]  /*1bf0*/  UTMALDG.3D.MULTICAST [UR32], [UR16], UR13, desc[UR18] ;  /* 0x00001220100073b4 */ /* 0x0003e2000801180d */
[----:B------:R-:W-:Y:S01]  /*1c00*/  UIADD3 UR7, UPT, UPT, UR7, 0x1, URZ ;  /* 0x0000000107077890 */ /* 0x000fe2000fffe0ff */
[----:B------:R-:W-:-:S03]  /*1c10*/  UMOV UR4, UR5 ;  /* 0x0000000500047c82 */ /* 0x000fc60008000000 */
[----:B------:R-:W-:Y:S01]  /*1c20*/  UISETP.NE.AND UP0, UPT, UR7, UR21, UPT ;  /* 0x000000150700728c */ /* 0x000fe2000bf05270 */
[----:B------:R3:W-:Y:S01]  /*1c30*/  UTMALDG.3D [UR8], [UR14], desc[UR18] ;  /* 0x000012080e0075b4 */ /* 0x0007e20008011000 */
[----:B-1----:R-:W-:-:S07]  /*1c40*/  UMOV UR13, UR21 ;  /* 0x00000015000d7c82 */ /* 0x002fce0008000000 */
[----:B---3--:R-:W-:Y:S05]  /*1c50*/  BRA.U UP0, `(.L_x_31) ;  /* 0xfffffffd004c7547 */ /* 0x008fea000b83ffff */
.L_x_25:
[----:B------:R-:W-:Y:S01]  /*1c60*/  ULEA UR4, UR5, UR6, 0x3 ;  /* 0x0000000605047291 */ /* 0x000fe2000f8e18ff */
[----:B-1----:R-:W-:Y:S01]  /*1c70*/  SHF.L.U32 R0, R12, 0x1f, RZ ;  /* 0x0000001f0c007819 */ /* 0x002fe200000006ff */
[----:B------:R-:W-:Y:S01]  /*1c80*/  @!P1 SYNCS.ARRIVE.TRANS64.A1T0 RZ, [UR6+0x68], RZ ;  /* 0x000068ffffff99a7 */ /* 0x000fe20008100006 */
[----:B------:R-:W-:-:S06]  /*1c90*/  UISETP.GT.AND UP0, UPT, UR41, UR40, UPT ;  /* 0x000000282900728c */ /* 0x000fcc000bf04270 */
[----:B--2-4-:R1:W2:Y:S03]  /*1ca0*/  SYNCS.PHASECHK.TRANS64.TRYWAIT P0, [UR4+0x20], R0 ;  /* 0x00002000ff0075a7 */ /* 0x0142a60008001104 */
[----:B------:R-:W-:Y:S05]  /*1cb0*/  BRA.U !UP0, `(.L_x_32) ;  /* 0x0000000108c07547 */ /* 0x000fea000b800000 */
[----:B------:R-:W-:Y:S01]  /*1cc0*/  UIADD3 UR26, UPT, UPT, UR43, UR13, URZ ;  /* 0x0000000d2b1a7290 */ /* 0x000fe2000fffe0ff */
[----:B------:R-:W-:-:S11]  /*1cd0*/  UMOV UR4, UR5 ;  /* 0x0000000500047c82 */ /* 0x000fd60008000000 */
.L_x_38:
[----:B------:R-:W-:Y:S01]  /*1ce0*/  ULEA UR17, UR4, UR6, 0x3 ;  /* 0x0000000604117291 */ /* 0x000fe2000f8e18ff */
[----:B--2---:R-:W-:Y:S01]  /*1cf0*/  @!P3 MOV R2, 0x1800 ;  /* 0x000018000002b802 */ /* 0x004fe20000000f00 */
[----:B--2-4-:R-:W-:Y:S10]  /*1d00*/  @P0 BRA `(.L_x_33) ;  /* 0x00000000000c0947 */ /* 0x014ff40003800000 */
[----:B------:R-:W-:-:S04]  /*1d10*/  SHF.L.U32 R3, R12, 0x1f, RZ ;  /* 0x0000001f0c037819 */ /* 0x000fc800000006ff */
[----:B------:R-:W2:Y:S02]  /*1d20*/  SYNCS.PHASECHK.TRANS64.TRYWAIT P0, [UR17+0x20], R3 ;  /* 0x00002003ff0075a7 */ /* 0x000ea40008001111 */
[----:B--2---:R-:W-:Y:S05]  /*1d30*/  @!P0 BRA `(.L_x_34) ;  /* 0x0000005800b08947 */ /* 0x004fea0003800000 */
.L_x_33:
[----:B------:R2:W-:Y:S01]  /*1d40*/  @!P3 SYNCS.ARRIVE.TRANS64 RZ, [UR17], R2 ;  /* 0x00000002ffffb9a7 */ /* 0x0005e20008000011 */
[----:B------:R-:W-:-:S04]  /*1d50*/  ULOP3.LUT UR5, UR25, 0x2, URZ, 0xfc, !UPT ;  /* 0x0000000219057892 */ /* 0x000fc8000f8efcff */
[----:B------:R-:W-:-:S09]  /*1d60*/  UISETP.NE.AND UP0, UPT, UR5, 0x2, UPT ;  /* 0x000000020500788c */ /* 0x000fd2000bf05270 */
[----:B------:R-:W-:Y:S05]  /*1d70*/  BRA.U UP0, `(.L_x_35) ;  /* 0x0000000100047547 */ /* 0x000fea000b800000 */
[----:B------:R-:W-:Y:S05]  /*1d80*/  BPT.TRAP 0x1 ;  /* 0x000000040000795c */ /* 0x000fea0000300000 */
.L_x_35:
[----:B------:R-:W-:Y:S04]  /*1d90*/  BSSY.RECONVERGENT B0, `(.L_x_36) ;  /* 0x0000003000007945 */ /* 0x000fe80003800200 */
[----:B------:R-:W-:Y:S05]  /*1da0*/  @P2 BRA `(.L_x_37) ;  /* 0x0000000000042947 */ /* 0x000fea0003800000 */
[----:B------:R-:W-:Y:S05]  /*1db0*/  BPT.TRAP 0x1 ;  /* 0x000000040000795c */ /* 0x000fea0000300000 */
.L_x_37:
[----:B------:R-:W-:Y:S05]  /*1dc0*/  BSYNC.RECONVERGENT B0 ;  /* 0x0000000000007941 */ /* 0x000fea0003800200 */
.L_x_36:
[----:B------:R-:W-:Y:S02]  /*1dd0*/  UIADD3 UR5, UPT, UPT, UR4, 0x1, URZ ;  /* 0x0000000104057890 */ /* 0x000fe4000fffe0ff */
[----:B------:R-:W-:Y:S02]  /*1de0*/  ULEA UR16, UR4, UR24, 0xb ;  /* 0x0000001804107291 */ /* 0x000fe4000f8e58ff */
[----:B------:R-:W-:Y:S02]  /*1df0*/  UISETP.NE.AND UP0, UPT, UR5, 0x4, UPT ;  /* 0x000000040500788c */ /* 0x000fe4000bf05270 */
[----:B------:R-:W-:Y:S02]  /*1e00*/  UIADD3 UR22, UP1, UPT, UR28, 0x80, URZ ;  /* 0x000000801c167890 */ /* 0x000fe4000ff3e0ff */
[----:B------:R-:W-:Y:S02]  /*1e10*/  USEL UR8, URZ, 0x1, UP0 ;  /* 0x00000001ff087887 */ /* 0x000fe40008000000 */
[----:B------:R-:W-:-:S02]  /*1e20*/  USEL UR5, UR5, URZ, UP0 ;  /* 0x000000ff05057287 */ /* 0x000fc40008000000 */
[----:B------:R-:W-:Y:S02]  /*1e30*/  UIADD3 UR14, UP0, UPT, UR28, 0x180, URZ ;  /* 0x000001801c0e7890 */ /* 0x000fe4000ff1e0ff */
[----:B------:R-:W-:Y:S01]  /*1e40*/  LOP3.LUT R12, R12, UR8, RZ, 0x3c, !PT ;  /* 0x000000080c0c7c12 */ /* 0x000fe2000f8e3cff */
[----:B------:R-:W-:Y:S02]  /*1e50*/  ULEA UR7, UR5, UR6, 0x3 ;  /* 0x0000000605077291 */ /* 0x000fe4000f8e18ff */
[----:B------:R-:W-:Y:S01]  /*1e60*/  ULEA UR8, UR4, UR6, 0xc ;  /* 0x0000000604087291 */ /* 0x000fe2000f8e60ff */
[----:B-1----:R-:W-:Y:S01]  /*1e70*/  SHF.L.U32 R0, R12, 0x1f, RZ ;  /* 0x0000001f0c007819 */ /* 0x002fe200000006ff */
[----:B------:R-:W-:Y:S02]  /*1e80*/  USHF.L.U32 UR18, UR13, 0x5, URZ ;  /* 0x000000050d127899 */ /* 0x000fe400080006ff */
[----:B------:R-:W-:Y:S02]  /*1e90*/  UIADD3 UR16, UPT, UPT, UR6, 0x4400, UR16 ;  /* 0x0000440006107890 */ /* 0x000fe4000fffe010 */
[----:B------:R-:W-:Y:S01]  /*1ea0*/  UIADD3.X UR23, UPT, UPT, URZ, UR29, URZ, UP1, !UPT ;  /* 0x0000001dff177290 */ /* 0x000fe20008ffe4ff */
[----:B------:R3:W4:Y:S01]  /*1eb0*/  SYNCS.PHASECHK.TRANS64.TRYWAIT P0, [UR7+0x20], R0 ;  /* 0x00002000ff0075a7 */ /* 0x0007220008001107 */
[----:B------:R-:W-:-:S02]  /*1ec0*/  UIADD3 UR8, UPT, UPT, UR8, 0x6400, URZ ;  /* 0x0000640008087890 */ /* 0x000fc4000fffe0ff */
[----:B------:R-:W-:Y:S01]  /*1ed0*/  UIADD3.X UR15, UPT, UPT, URZ, UR29, URZ, UP0, !UPT ;  /* 0x0000001dff0f7290 */ /* 0x000fe200087fe4ff */
[----:B------:R-:W-:Y:S01]  /*1ee0*/  UMOV UR7, 0x30000 ;  /* 0x0003000000077882 */ /* 0x000fe20000000000 */
[----:B------:R-:W-:Y:S01]  /*1ef0*/  UMOV UR30, 0x0 ;  /* 0x00000000001e7882 */ /* 0x000fe20000000000 */
[----:B------:R-:W-:Y:S01]  /*1f00*/  UMOV UR31, 0x10000000 ;  /* 0x10000000001f7882 */ /* 0x000fe20000000000 */
[----:B------:R-:W-:Y:S01]  /*1f10*/  UMOV UR19, UR35 ;  /* 0x0000002300137c82 */ /* 0x000fe20008000000 */
[----:B------:R-:W-:Y:S01]  /*1f20*/  UMOV UR20, UR36 ;  /* 0x0000002400147c82 */ /* 0x000fe20008000000 */
[----:B------:R-:W-:Y:S01]  /*1f30*/  UMOV UR12, UR36 ;  /* 0x00000024000c7c82 */ /* 0x000fe20008000000 */
[----:B------:R-:W-:Y:S01]  /*1f40*/  UMOV UR9, UR17 ;  /* 0x0000001100097c82 */ /* 0x000fe20008000000 */
[----:B------:R-:W-:Y:S01]  /*1f50*/  UMOV UR10, UR18 ;  /* 0x00000012000a7c82 */ /* 0x000fe20008000000 */
[----:B------:R3:W-:Y:S01]  /*1f60*/  UTMALDG.3D.MULTICAST [UR16], [UR22], UR7, desc[UR30] ;  /* 0x00001e10160073b4 */ /* 0x0007e20008011807 */
[----:B------:R-:W-:Y:S01]  /*1f70*/  UIADD3 UR13, UPT, UPT, UR13, 0x1, URZ ;  /* 0x000000010d0d7890 */ /* 0x000fe2000fffe0ff */
[----:B------:R-:W-:-:S03]  /*1f80*/  UMOV UR4, UR5 ;  /* 0x0000000500047c82 */ /* 0x000fc60008000000 */
[----:B------:R-:W-:Y:S01]  /*1f90*/  UISETP.NE.AND UP0, UPT, UR13, UR26, UPT ;  /* 0x0000001a0d00728c */ /* 0x000fe2000bf05270 */
[----:B------:R3:W-:Y:S08]  /*1fa0*/  UTMALDG.3D [UR8], [UR14], desc[UR30] ;  /* 0x00001e080e0075b4 */ /* 0x0007f00008011000 */
[----:B---3--:R-:W-:Y:S05]  /*1fb0*/  BRA.U UP0, `(.L_x_38) ;  /* 0xfffffffd00487547 */ /* 0x008fea000b83ffff */
.L_x_32:
[C---:B------:R-:W-:Y:S01]  /*1fc0*/  LEA R3, R11.reuse, UR6, 0x3 ;  /* 0x000000060b037c11 */ /* 0x040fe2000f8e18ff */
[----:B------:R-:W-:Y:S01]  /*1fd0*/  NOP ;  /* 0x0000000000007918 */ /* 0x000fe20000000000 */
[----:B-1----:R-:W-:Y:S02]  /*1fe0*/  SHF.L.U32 R0, R10, 0x1f, RZ ;  /* 0x0000001f0a007819 */ /* 0x002fe400000006ff */
[----:B------:R-:W-:Y:S02]  /*1ff0*/  LEA R4, R11, UR6, 0x4 ;  /* 0x000000060b047c11 */ /* 0x000fe4000f8e20ff */
[----:B--2-4-:R-:W1:Y:S02]  /*2000*/  SYNCS.PHASECHK.TRANS64.TRYWAIT P0, [R3+URZ+0x70], R0 ;  /* 0x00007000030075a7 */ /* 0x014e6400080011ff */
[----:B-1----:R-:W-:Y:S05]  /*2010*/  @!P0 BRA `(.L_x_39) ;  /* 0x0000005800108947 */ /* 0x002fea0003800000 */
.L_x_115:
[----:B------:R-:W2:Y:S01]  /*2020*/  LDS.128 R4, [R4+0x100] ;  /* 0x0001000004047984 */ /* 0x000ea20000000c00 */
[----:B------:R-:W-:Y:S01]  /*2030*/  UISETP.GE.AND UP0, UPT, UR42, 0x1, UPT ;  /* 0x000000012a00788c */ /* 0x000fe2000bf06270 */
[----:B------:R-:W-:Y:S01]  /*2040*/  @!PT LDS RZ, [RZ] ;  /* 0x00000000fffff984 */ /* 0x000fe20000000800 */
[----:B------:R-:W-:Y:S01]  /*2050*/  @!PT LDS RZ, [RZ] ;  /* 0x00000000fffff984 */ /* 0x000fe20000000800 */
[----:B------:R-:W-:Y:S01]  /*2060*/  @!PT LDS RZ, [RZ] ;  /* 0x00000000fffff984 */ /* 0x000fe20000000800 */
[----:B------:R-:W-:Y:S01]  /*2070*/  @!PT LDS RZ, [RZ] ;  /* 0x00000000fffff984 */ /* 0x000fe20000000800 */
[----:B------:R3:W-:Y:S06]  /*2080*/  MEMBAR.ALL.CTA ;  /* 0x0000000000007992 */ /* 0x0007ec0000008000 */
[----:B---3--:R-:W3:Y:S01]  /*2090*/  FENCE.VIEW.ASYNC.S ;  /* 0x00000000000073c6 */ /* 0x008ee20000000000 */
[----:B--2---:R-:W-:-:S13]  /*20a0*/  LOP3.LUT P0, RZ, R6, 0x1, RZ, 0xc0, !PT ;  /* 0x0000000106ff7812 */ /* 0x004fda000780c0ff */
[----:B---3--:R-:W-:Y:S01]  /*20b0*/  VOTEU.ANY UP1, P0 ;  /* 0x0000000000ff7886 */ /* 0x008fe20000020100 */
[----:B------:R-:W-:-:S13]  /*20c0*/  PLOP3.LUT P0, PT, PT, PT, UP1, 0x80, 0x8 ;  /* 0x000000000008781c */ /* 0x000fda0003f0f018 */
[----:B-1----:R-:W-:Y:S02]  /*20d0*/  @P0 LOP3.LUT R0, R5, 0xffff, RZ, 0xc0, !PT ;  /* 0x0000ffff05000812 */ /* 0x002fe400078ec0ff */
[----:B------:R-:W-:Y:S02]  /*20e0*/  @P0 MOV R2, R4 ;  /* 0x0000000400020202 */ /* 0x000fe40000000f00 */
[----:B------:R-:W-:Y:S01]  /*20f0*/  @P0 R2UR UR7, R0 ;  /* 0x00000000000702ca */ /* 0x000fe200000e0000 */
[----:B------:R-:W-:Y:S01]  /*2100*/  VIADD R0, R3, 0x80 ;  /* 0x0000008003007836 */ /* 0x000fe20000000000 */
[----:B------:R-:W-:Y:S02]  /*2110*/  @P0 SHF.R.U32.HI R4, RZ, 0x10, R5 ;  /* 0x00000010ff040819 */ /* 0x000fe40000011605 */
[----:B------:R-:W-:Y:S02]  /*2120*/  @P0 R2UR UR8, R2 ;  /* 0x00000000020802ca */ /* 0x000fe400000e0000 */
[----:B------:R-:W-:-:S02]  /*2130*/  PRMT R0, RZ, 0x654, R0 ;  /* 0x00000654ff007816 */ /* 0x000fc40000000000 */
[----:B------:R-:W-:Y:S02]  /*2140*/  @P0 R2UR UR4, R4 ;  /* 0x00000000040402ca */ /* 0x000fe400000e0000 */
[----:B------:R1:W-:Y:S03]  /*2150*/  SYNCS.ARRIVE.TRANS64.RED.A1T0 RZ, [R0+URZ], RZ ;  /* 0x000000ff00ff79a7 */ /* 0x0003e600081004ff */
[----:B------:R-:W-:-:S04]  /*2160*/  @UP1 UMOV UR27, UR7 ;  /* 0x00000007001b1c82 */ /* 0x000fc80008000000 */
[----:B------:R-:W-:-:S04]  /*2170*/  @UP1 UMOV UR37, UR8 ;  /* 0x0000000800251c82 */ /* 0x000fc80008000000 */
[----:B------:R-:W-:Y:S01]  /*2180*/  @UP1 UMOV UR36, UR4 ;  /* 0x0000000400241c82 */ /* 0x000fe20008000000 */
[----:B------:R-:W-:Y:S05]  /*2190*/  BRA.U !UP0, `(.L_x_40) ;  /* 0x0000000108d47547 */ /* 0x000fea000b800000 */
[----:B------:R-:W2:Y:S01]  /*21a0*/  LDCU.128 UR12, c[0x0][0xb10] ;  /* 0x00016200ff0c77ac */ /* 0x000ea20008000c00 */
[----:B------:R-:W3:Y:S01]  /*21b0*/  LDCU UR26, c[0x0][0xb20] ;  /* 0x00016400ff1a77ac */ /* 0x000ee20008000800 */
[----:B------:R-:W4:Y:S01]  /*21c0*/  LDCU UR20, c[0x0][0xb0c] ;  /* 0x00016180ff1477ac */ /* 0x000f220008000800 */
[----:B------:R-:W1:Y:S01]  /*21d0*/  LDCU.64 UR10, c[0x0][0xb28] ;  /* 0x00016500ff0a77ac */ /* 0x000e620008000a00 */
[----:B------:R-:W-:Y:S02]  /*21e0*/  UISETP.NE.AND UP3, UPT, UR42, 0x1, UPT ;  /* 0x000000012a00788c */ /* 0x000fe4000bf65270 */
[----:B--2---:R-:W-:Y:S02]  /*21f0*/  UIMAD.WIDE.U32 UR16, UR38, UR15, URZ ;  /* 0x0000000f261072a5 */ /* 0x004fe4000f8e00ff */
[----:B------:R-:W-:Y:S02]  /*2200*/  UIMAD.WIDE.U32 UR8, UR39, UR12, URZ ;  /* 0x0000000c270872a5 */ /* 0x000fe4000f8e00ff */
[----:B------:R-:W-:-:S02]  /*2210*/  UISETP.NE.AND UP0, UPT, UR14, 0x1, UPT ;  /* 0x000000010e00788c */ /* 0x000fc4000bf05270 */
[----:B------:R-:W-:Y:S01]  /*2220*/  UIMAD.WIDE.U32 UR22, UR27, UR15, URZ ;  /* 0x0000000f1b1672a5 */ /* 0x000fe2000f8e00ff */
[----:B------:R-:W-:Y:S02]  /*2230*/  UMOV UR16, UR17 ;  /* 0x0000001100107c82 */ /* 0x000fe40008000000 */
[----:B------:R-:W-:Y:S01]  /*2240*/  UMOV UR8, UR9 ;  /* 0x0000000900087c82 */ /* 0x000fe20008000000 */
[----:B---3--:R-:W-:Y:S02]  /*2250*/  USHF.R.U32.HI UR16, URZ, UR26, UR16 ;  /* 0x0000001aff107299 */ /* 0x008fe40008011610 */
[----:B----4-:R-:W-:Y:S02]  /*2260*/  UISETP.NE.AND UP2, UPT, UR20, 0x1, UPT ;  /* 0x000000011400788c */ /* 0x010fe4000bf45270 */
[----:B------:R-:W-:Y:S02]  /*2270*/  USHF.R.U32.HI UR8, URZ, UR13, UR8 ;  /* 0x0000000dff087299 */ /* 0x000fe40008011608 */
[----:B------:R-:W-:-:S02]  /*2280*/  USEL UR7, UR38, UR16, !UP0 ;  /* 0x0000001026077287 */ /* 0x000fc4000c000000 */
[----:B------:R-:W-:Y:S02]  /*2290*/  USEL UR8, UR39, UR8, !UP2 ;  /* 0x0000000827087287 */ /* 0x000fe4000d000000 */
[----:B-1----:R-:W-:Y:S01]  /*22a0*/  UIMAD.WIDE.U32 UR16, UR7, UR10, URZ ;  /* 0x0000000a071072a5 */ /* 0x002fe2000f8e00ff */
[----:B------:R-:W-:Y:S01]  /*22b0*/  UMOV UR4, UR23 ;  /* 0x0000001700047c82 */ /* 0x000fe20008000000 */
[----:B------:R-:W-:Y:S02]  /*22c0*/  UIMAD.WIDE.U32 UR18, UR37, UR12, URZ ;  /* 0x0000000c251272a5 */ /* 0x000fe4000f8e00ff */
[----:B------:R-:W-:-:S03]  /*22d0*/  UIMAD.WIDE.U32 UR22, UR8, UR10, URZ ;  /* 0x0000000a081672a5 */ /* 0x000fc6000f8e00ff */
[----:B------:R-:W-:Y:S01]  /*22e0*/  UMOV UR16, UR17 ;  /* 0x0000001100107c82 */ /* 0x000fe20008000000 */
[----:B------:R-:W-:Y:S02]  /*22f0*/  USHF.R.U32.HI UR4, URZ, UR26, UR4 ;  /* 0x0000001aff047299 */ /* 0x000fe40008011604 */
[----:B------:R-:W-:Y:S01]  /*2300*/  @UP3 USHF.R.U32.HI UR7, URZ, UR11, UR16 ;  /* 0x0000000bff073299 */ /* 0x000fe20008011610 */
[----:B------:R-:W-:Y:S01]  /*2310*/  UMOV UR18, UR19 ;  /* 0x0000001300127c82 */ /* 0x000fe20008000000 */
[----:B------:R-:W-:Y:S01]  /*2320*/  UMOV UR22, UR23 ;  /* 0x0000001700167c82 */ /* 0x000fe20008000000 */
[----:B------:R-:W-:Y:S02]  /*2330*/  USHF.R.U32.HI UR13, URZ, UR13, UR18 ;  /* 0x0000000dff0d7299 */ /* 0x000fe40008011612 */
[----:B------:R-:W-:Y:S02]  /*2340*/  USEL UR4, UR27, UR4, !UP0 ;  /* 0x000000041b047287 */ /* 0x000fe4000c000000 */
[----:B------:R-:W-:-:S02]  /*2350*/  @UP3 USHF.R.U32.HI UR8, URZ, UR11, UR22 ;  /* 0x0000000bff083299 */ /* 0x000fc40008011616 */
[----:B------:R-:W-:Y:S02]  /*2360*/  UIMAD UR9, UR42, UR7, URZ ;  /* 0x000000072a0972a4 */ /* 0x000fe4000f8e02ff */
[----:B------:R-:W-:Y:S02]  /*2370*/  USEL UR7, UR37, UR13, !UP2 ;  /* 0x0000000d25077287 */ /* 0x000fe4000d000000 */
[----:B------:R-:W-:Y:S02]  /*2380*/  UIMAD UR12, UR42, UR8, URZ ;  /* 0x000000082a0c72a4 */ /* 0x000fe4000f8e02ff */
[----:B------:R-:W-:Y:S02]  /*2390*/  UISETP.GE.AND UP0, UPT, UR4, UR9, UPT ;  /* 0x000000090400728c */ /* 0x000fe4000bf06270 */
[----:B------:R-:W-:Y:S02]  /*23a0*/  UIMAD.WIDE.U32 UR16, UR4, UR10, URZ ;  /* 0x0000000a041072a5 */ /* 0x000fe4000f8e00ff */
[----:B------:R-:W-:-:S02]  /*23b0*/  UISETP.GE.OR UP0, UPT, UR7, UR12, UP0 ;  /* 0x0000000c0700728c */ /* 0x000fc40008706670 */
        /* <DEDUP_REMOVED lines=19> */
.L_x_40:
[----:B------:R-:W2:Y:S02]  /*24f0*/  LDCU UR4, c[0x0][0xb30] ;  /* 0x00016600ff0477ac */ /* 0x000ea40008000800 */
[----:B--2---:R-:W-:-:S09]  /*2500*/  UISETP.NE.AND UP0, UPT, UR4, 0x1, UPT ;  /* 0x000000010400788c */ /* 0x004fd2000bf05270 */
[----:B------:R-:W-:Y:S05]  /*2510*/  BRA.U UP0, `(.L_x_41) ;  /* 0x0000000100447547 */ /* 0x000fea000b800000 */
[----:B------:R-:W2:Y:S01]  /*2520*/  LDCU.128 UR12, c[0x0][0xb10] ;  /* 0x00016200ff0c77ac */ /* 0x000ea20008000c00 */
[----:B------:R-:W3:Y:S01]  /*2530*/  LDCU UR16, c[0x0][0xb0c] ;  /* 0x00016180ff1077ac */ /* 0x000ee20008000800 */
[----:B------:R-:W4:Y:S01]  /*2540*/  LDCU UR17, c[0x0][0xb20] ;  /* 0x00016400ff1177ac */ /* 0x000f220008000800 */
[----:B--2---:R-:W-:Y:S02]  /*2550*/  UIMAD.WIDE.U32 UR10, UR37, UR12, URZ ;  /* 0x0000000c250a72a5 */ /* 0x004fe4000f8e00ff */
[----:B------:R-:W-:Y:S02]  /*2560*/  UIMAD.WIDE.U32 UR8, UR27, UR15, URZ ;  /* 0x0000000f1b0872a5 */ /* 0x000fe4000f8e00ff */
[----:B---3--:R-:W-:Y:S02]  /*2570*/  UISETP.NE.AND UP2, UPT, UR16, 0x1, UPT ;  /* 0x000000011000788c */ /* 0x008fe4000bf45270 */
[----:B------:R-:W-:Y:S01]  /*2580*/  UISETP.NE.AND UP0, UPT, UR14, 0x1, UPT ;  /* 0x000000010e00788c */ /* 0x000fe2000bf05270 */
[----:B------:R-:W-:-:S02]  /*2590*/  UMOV UR7, UR11 ;  /* 0x0000000b00077c82 */ /* 0x000fc40008000000 */
[----:B------:R-:W-:Y:S01]  /*25a0*/  UMOV UR4, UR9 ;  /* 0x0000000900047c82 */ /* 0x000fe20008000000 */
[----:B------:R-:W-:Y:S02]  /*25b0*/  USHF.R.U32.HI UR7, URZ, UR13, UR7 ;  /* 0x0000000dff077299 */ /* 0x000fe40008011607 */
[----:B----4-:R-:W-:Y:S02]  /*25c0*/  USHF.R.U32.HI UR4, URZ, UR17, UR4 ;  /* 0x00000011ff047299 */ /* 0x010fe40008011604 */
[----:B------:R-:W-:Y:S02]  /*25d0*/  USEL UR7, UR37, UR7, !UP2 ;  /* 0x0000000725077287 */ /* 0x000fe4000d000000 */
[----:B------:R-:W-:-:S04]  /*25e0*/  USEL UR4, UR27, UR4, !UP0 ;  /* 0x000000041b047287 */ /* 0x000fc8000c000000 */
[----:B------:R-:W-:Y:S02]  /*25f0*/  UIADD3 UR8, UPT, UPT, UR7, -UR4, URZ ;  /* 0x8000000407087290 */ /* 0x000fe4000fffe0ff */
[----:B------:R-:W-:Y:S02]  /*2600*/  UIADD3 UR4, UPT, UPT, -UR7, UR4, URZ ;  /* 0x0000000407047290 */ /* 0x000fe4000fffe1ff */
[----:B------:R-:W-:Y:S02]  /*2610*/  UIMAD UR27, UR8, UR14, UR27 ;  /* 0x0000000e081b72a4 */ /* 0x000fe4000f8e021b */
[----:B------:R-:W-:-:S12]  /*2620*/  UIMAD UR37, UR4, UR16, UR37 ;  /* 0x00000010042572a4 */ /* 0x000fd8000f8e0225 */
.L_x_41:
[----:B------:R-:W-:Y:S01]  /*2630*/  VIADD R11, R11, 0x1 ;  /* 0x000000010b0b7836 */ /* 0x000fe20000000000 */
[----:B------:R-:W-:Y:S01]  /*2640*/  R2UR UR4, R76 ;  /* 0x000000004c0472ca */ /* 0x000fe200000e0000 */
[----:B------:R-:W-:Y:S01]  /*2650*/  UIADD3 UR20, UPT, UPT, UR27, UR63, URZ ;  /* 0x0000003f1b147290 */ /* 0x000fe2000fffe0ff */
[----:B------:R-:W-:Y:S02]  /*2660*/  PLOP3.LUT P1, PT, PT, PT, PT, 0x80, 0x8 ;  /* 0x000000000008781c */ /* 0x000fe40003f2f070 */
[----:B------:R-:W-:-:S04]  /*2670*/  ISETP.NE.AND P0, PT, R11, 0x2, PT ;  /* 0x000000020b00780c */ /* 0x000fc80003f05270 */
[----:B-1----:R-:W-:Y:S02]  /*2680*/  SEL R0, RZ, 0x1, P0 ;  /* 0x00000001ff007807 */ /* 0x002fe40000000000 */
[----:B------:R-:W-:Y:S02]  /*2690*/  SEL R11, R11, RZ, P0 ;  /* 0x000000ff0b0b7207 */ /* 0x000fe40000000000 */
[----:B------:R-:W-:Y:S01]  /*26a0*/  LOP3.LUT R10, R10, R0, RZ, 0x3c, !PT ;  /* 0x000000000a0a7212 */ /* 0x000fe200078e3cff */
[----:B------:R-:W-:Y:S01]  /*26b0*/  UIADD3 UR16, UPT, UPT, UR37, UR4, URZ ;  /* 0x0000000425107290 */ /* 0x000fe2000fffe0ff */
[----:B------:R-:W-:Y:S11]  /*26c0*/  BRA.U UP1, `(.L_x_42) ;  /* 0xfffffff101407547 */ /* 0x000ff6000b83ffff */
[----:B------:R-:W-:Y:S01]  /*26d0*/  UIADD3 UR7, UPT, UPT, UR6, 0x20, URZ ;  /* 0x0000002006077890 */ /* 0x000fe2000fffe0ff */
[----:B------:R-:W-:-:S03]  /*26e0*/  SHF.L.U32 R2, R12, 0x1f, RZ ;  /* 0x0000001f0c027819 */ /* 0x000fc600000006ff */
[----:B------:R-:W-:-:S09]  /*26f0*/  ULEA UR4, UR5, UR7, 0x3 ;  /* 0x0000000705047291 */ /* 0x000fd2000f8e18ff */
[----:B------:R-:W1:Y:S02]  /*2700*/  SYNCS.PHASECHK.TRANS64.TRYWAIT P0, [UR4], R2 ;  /* 0x00000002ff0075a7 */ /* 0x000e640008001104 */
[----:B-1----:R-:W-:Y:S05]  /*2710*/  @!P0 BRA `(.L_x_43) ;  /* 0x0000005000648947 */ /* 0x002fea0003800000 */
.L_x_117:
[----:B------:R-:W-:-:S04]  /*2720*/  UIADD3 UR4, UPT, UPT, UR5, 0x1, URZ ;  /* 0x0000000105047890 */ /* 0x000fc8000fffe0ff */
[----:B------:R-:W-:-:S04]  /*2730*/  UISETP.NE.AND UP0, UPT, UR4, 0x4, UPT ;  /* 0x000000040400788c */ /* 0x000fc8000bf05270 */
[----:B------:R-:W-:Y:S02]  /*2740*/  USEL UR6, URZ, 0x1, UP0 ;  /* 0x00000001ff067887 */ /* 0x000fe40008000000 */
[----:B------:R-:W-:-:S04]  /*2750*/  USEL UR4, UR4, URZ, UP0 ;  /* 0x000000ff04047287 */ /* 0x000fc80008000000 */
[----:B------:R-:W-:Y:S01]  /*2760*/  ULEA UR5, UR4, UR7, 0x3 ;  /* 0x0000000704057291 */ /* 0x000fe2000f8e18ff */
[----:B-1----:R-:W-:-:S04]  /*2770*/  LOP3.LUT R2, R12, UR6, RZ, 0x3c, !PT ;  /* 0x000000060c027c12 */ /* 0x002fc8000f8e3cff */
[----:B------:R-:W-:-:S04]  /*2780*/  SHF.L.U32 R3, R2, 0x1f, RZ ;  /* 0x0000001f02037819 */ /* 0x000fc800000006ff */
[----:B------:R-:W1:Y:S02]  /*2790*/  SYNCS.PHASECHK.TRANS64.TRYWAIT P0, [UR5], R3 ;  /* 0x00000003ff0075a7 */ /* 0x000e640008001105 */
[----:B-1----:R-:W-:Y:S05]  /*27a0*/  @!P0 BRA `(.L_x_44) ;  /* 0x0000005000588947 */ /* 0x002fea0003800000 */
.L_x_119:
[----:B------:R-:W-:-:S04]  /*27b0*/  UIADD3 UR4, UPT, UPT, UR4, 0x1, URZ ;  /* 0x0000000104047890 */ /* 0x000fc8000fffe0ff */
[----:B------:R-:W-:-:S04]  /*27c0*/  UISETP.NE.AND UP0, UPT, UR4, 0x4, UPT ;  /* 0x000000040400788c */ /* 0x000fc8000bf05270 */
[----:B------:R-:W-:Y:S02]  /*27d0*/  USEL UR6, URZ, 0x1, UP0 ;  /* 0x00000001ff067887 */ /* 0x000fe40008000000 */
[----:B------:R-:W-:-:S04]  /*27e0*/  USEL UR4, UR4, URZ, UP0 ;  /* 0x000000ff04047287 */ /* 0x000fc80008000000 */
[----:B------:R-:W-:Y:S01]  /*27f0*/  ULEA UR5, UR4, UR7, 0x3 ;  /* 0x0000000704057291 */ /* 0x000fe2000f8e18ff */
[----:B------:R-:W-:-:S04]  /*2800*/  LOP3.LUT R2, R2, UR6, RZ, 0x3c, !PT ;  /* 0x0000000602027c12 */ /* 0x000fc8000f8e3cff */
[----:B-1----:R-:W-:-:S04]  /*2810*/  SHF.L.U32 R3, R2, 0x1f, RZ ;  /* 0x0000001f02037819 */ /* 0x002fc800000006ff */
[----:B------:R-:W1:Y:S02]  /*2820*/  SYNCS.PHASECHK.TRANS64.TRYWAIT P0, [UR5], R3 ;  /* 0x00000003ff0075a7 */ /* 0x000e640008001105 */
[----:B-1----:R-:W-:Y:S05]  /*2830*/  @!P0 BRA `(.L_x_45) ;  /* 0x00000050004c8947 */ /* 0x002fea0003800000 */
.L_x_121:
[----:B------:R-:W-:-:S04]  /*2840*/  UIADD3 UR4, UPT, UPT, UR4, 0x1, URZ ;  /* 0x0000000104047890 */ /* 0x000fc8000fffe0ff */
[----:B------:R-:W-:-:S04]  /*2850*/  UISETP.NE.AND UP0, UPT, UR4, 0x4, UPT ;  /* 0x000000040400788c */ /* 0x000fc8000bf05270 */
[----:B------:R-:W-:Y:S02]  /*2860*/  USEL UR5, URZ, 0x1, UP0 ;  /* 0x00000001ff057887 */ /* 0x000fe40008000000 */
[----:B------:R-:W-:-:S04]  /*2870*/  USEL UR4, UR4, URZ, UP0 ;  /* 0x000000ff04047287 */ /* 0x000fc80008000000 */
[----:B------:R-:W-:Y:S01]  /*2880*/  ULEA UR4, UR4, UR7, 0x3 ;  /* 0x0000000704047291 */ /* 0x000fe2000f8e18ff */
[----:B------:R-:W-:-:S04]  /*2890*/  LOP3.LUT R2, R2, UR5, RZ, 0x3c, !PT ;  /* 0x0000000502027c12 */ /* 0x000fc8000f8e3cff */
[----:B------:R-:W-:Y:S01]  /*28a0*/  SHF.L.U32 R2, R2, 0x1f, RZ ;  /* 0x0000001f02027819 */ /* 0x000fe200000006ff */
[----:B-1----:R-:W-:-:S07]  /*28b0*/  IMAD.U32 R0, RZ, RZ, UR4 ;  /* 0x00000004ff007e24 */ /* 0x002fce000f8e00ff */
.L_x_46:
[----:B-1----:R1:W2:Y:S02]  /*28c0*/  SYNCS.PHASECHK.TRANS64.TRYWAIT P0, [R0+URZ], R2 ;  /* 0x00000002000075a7 */ /* 0x0022a400080011ff */
[----:B--2---:R-:W-:Y:S05]  /*28d0*/  @!P0 NANOSLEEP.SYNCS 0x989680 ;  /* 0x009896800000895d */ /* 0x004fea0003900000 */
[----:B------:R-:W2:Y:S02]  /*28e0*/  @!P0 SYNCS.PHASECHK.TRANS64 P0, [R0+URZ], R2 ;  /* 0x00000002000085a7 */ /* 0x000ea400080010ff */
[----:B--2---:R-:W-:Y:S05]  /*28f0*/  @P0 EXIT ;  /* 0x000000000000094d */ /* 0x004fea0003800000 */
[----:B------:R-:W-:Y:S05]  /*2900*/  BRA `(.L_x_46) ;  /* 0xfffffffc00ec7947 */ /* 0x000fea000383ffff */
.L_x_22:
[----:B------:R-:W-:-:S04]  /*2910*/  UISETP.NE.AND UP0, UPT, UR45, URZ, UPT ;  /* 0x000000ff2d00728c */ /* 0x000fc8000bf05270 */
[----:B------:R-:W-:-:S09]  /*2920*/  UISETP.NE.OR UP0, UPT, UR17, 0x1, UP0 ;  /* 0x000000011100788c */ /* 0x000fd20008705670 */
[----:B------:R-:W-:Y:S05]  /*2930*/  BRA.U UP0, `(.L_x_47) ;  /* 0x0000000500487547 */ /* 0x000fea000b800000 */
[----:B------:R-:W-:Y:S01]  /*2940*/  ISETP.GE.U32.AND P2, PT, R0, 0x2, PT ;  /* 0x000000020000780c */ /* 0x000fe20003f46070 */
[----:B------:R-:W-:Y:S01]  /*2950*/  IMAD.MOV.U32 R12, RZ, RZ, 0x1 ;  /* 0x00000001ff0c7424 */ /* 0x000fe200078e00ff */
[----:B------:R-:W-:Y:S02]  /*2960*/  CS2R R10, SRZ ;  /* 0x00000000000a7805 */ /* 0x000fe4000001ff00 */
[----:B------:R-:W-:Y:S01]  /*2970*/  CS2R R8, SRZ ;  /* 0x0000000000087805 */ /* 0x000fe2000001ff00 */
[----:B------:R-:W-:Y:S01]  /*2980*/  UMOV UR6, 0x400 ;  /* 0x0000040000067882 */ /* 0x000fe20000000000 */
[----:B------:R-:W-:Y:S01]  /*2990*/  UMOV UR5, URZ ;  /* 0x000000ff00057c82 */ /* 0x000fe20008000000 */
[----:B------:R-:W-:-:S12]  /*29a0*/  ULEA UR6, UR45, UR6, 0x18 ;  /* 0x000000062d067291 */ /* 0x000fd8000f8ec0ff */
.L_x_51:
[----:B------:R-:W-:Y:S02]  /*29b0*/  LEA R2, R8, UR6, 0x3 ;  /* 0x0000000608027c11 */ /* 0x000fe4000f8e18ff */
[----:B------:R-:W-:-:S03]  /*29c0*/  SHF.L.U32 R4, R9, 0x1f, RZ ;  /* 0x0000001f09047819 */ /* 0x000fc600000006ff */
[----:B------:R-:W-:Y:S01]  /*29d0*/  VIADD R5, R2, 0xe0 ;  /* 0x000000e002057836 */ /* 0x000fe20000000000 */
[----:B------:R-:W1:Y:S02]  /*29e0*/  SYNCS.PHASECHK.TRANS64.TRYWAIT P0, [R2+URZ+0xd0], R4 ;  /* 0x0000d004020075a7 */ /* 0x000e6400080011ff */
[----:B-1----:R-:W-:Y:S05]  /*29f0*/  @!P0 BRA `(.L_x_48) ;  /* 0x0000004c00f48947 */ /* 0x002fea0003800000 */
.L_x_122:
[----:B------:R-:W-:Y:S01]  /*2a00*/  ULEA UR4, UR5, UR6, 0x3 ;  /* 0x0000000605047291 */ /* 0x000fe2000f8e18ff */
[----:B-1----:R-:W-:Y:S01]  /*2a10*/  PRMT R2, RZ, 0x654, R5 ;  /* 0x00000654ff027816 */ /* 0x002fe20000000005 */
[----:B------:R-:W-:Y:S01]  /*2a20*/  @!P2 IMAD.MOV.U32 R4, RZ, RZ, 0x10 ;  /* 0x00000010ff04a424 */ /* 0x000fe200078e00ff */
[----:B------:R-:W-:Y:S01]  /*2a30*/  SHF.L.U32 R5, R12, 0x1f, RZ ;  /* 0x0000001f0c057819 */ /* 0x000fe200000006ff */
[----:B------:R-:W-:Y:S01]  /*2a40*/  UIADD3 UR7, UPT, UPT, UR4, 0x70, URZ ;  /* 0x0000007004077890 */ /* 0x000fe2000fffe0ff */
[----:B------:R1:W-:Y:S05]  /*2a50*/  SYNCS.ARRIVE.TRANS64.RED.A1T0 RZ, [R2+URZ], RZ ;  /* 0x000000ff02ff79a7 */ /* 0x0003ea00081004ff */
[----:B------:R-:W-:Y:S01]  /*2a60*/  IMAD.U32 R6, RZ, RZ, UR7 ;  /* 0x00000007ff067e24 */ /* 0x000fe2000f8e00ff */
[----:B------:R-:W2:Y:S04]  /*2a70*/  SYNCS.PHASECHK.TRANS64.TRYWAIT P0, [UR4+0x80], R5 ;  /* 0x00008005ff0075a7 */ /* 0x000ea80008001104 */
[----:B------:R-:W-:Y:S01]  /*2a80*/  PRMT R6, R0, 0x654, R6 ;  /* 0x0000065400067816 */ /* 0x000fe20000000006 */
[----:B-12---:R-:W-:Y:S06]  /*2a90*/  @!P0 BRA `(.L_x_49) ;  /* 0x0000004c00e08947 */ /* 0x006fec0003800000 */
.L_x_124:
[----:B------:R-:W-:Y:S01]  /*2aa0*/  ULEA UR8, UR5, UR6, 0x4 ;  /* 0x0000000605087291 */ /* 0x000fe2000f8e20ff */
[----:B------:R-:W-:Y:S01]  /*2ab0*/  SEL R3, R6, R3, !P2 ;  /* 0x0000000306037207 */ /* 0x000fe20005000000 */
[----:B------:R-:W-:Y:S01]  /*2ac0*/  UIADD3 UR9, UPT, UPT, UR4, 0x70, URZ ;  /* 0x0000007004097890 */ /* 0x000fe2000fffe0ff */
[----:B-1----:R-:W-:Y:S01]  /*2ad0*/  LEA R2, R11, UR6, 0x3 ;  /* 0x000000060b027c11 */ /* 0x002fe2000f8e18ff */
[----:B------:R-:W-:Y:S01]  /*2ae0*/  UIADD3 UR8, UPT, UPT, UR8, 0x100, URZ ;  /* 0x0000010008087890 */ /* 0x000fe2000fffe0ff */
[----:B------:R1:W-:Y:S01]  /*2af0*/  @!P2 SYNCS.ARRIVE.TRANS64.RED RZ, [R3+URZ], R4 ;  /* 0x0000000403ffa9a7 */ /* 0x0003e200080004ff */
[----:B------:R-:W-:Y:S01]  /*2b00*/  UIADD3 UR4, UPT, UPT, UR5, 0x1, URZ ;  /* 0x0000000105047890 */ /* 0x000fe2000fffe0ff */
[----:B------:R-:W-:-:S03]  /*2b10*/  VIADD R8, R8, 0x1 ;  /* 0x0000000108087836 */ /* 0x000fc60000000000 */
[----:B------:R-:W-:Y:S02]  /*2b20*/  UISETP.NE.AND UP0, UPT, UR4, 0x2, UPT ;  /* 0x000000020400788c */ /* 0x000fe4000bf05270 */
[----:B------:R-:W-:Y:S01]  /*2b30*/  ISETP.NE.AND P0, PT, R8, 0x2, PT ;  /* 0x000000020800780c */ /* 0x000fe20003f05270 */
[----:B------:R-:W-:Y:S06]  /*2b40*/  UGETNEXTWORKID.BROADCAST [UR8], [UR9] ;  /* 0x00000000080073ca */ /* 0x000fec0008000100 */
[----:B------:R-:W-:Y:S02]  /*2b50*/  USEL UR7, URZ, 0x1, UP0 ;  /* 0x00000001ff077887 */ /* 0x000fe40008000000 */
[----:B------:R-:W-:-:S04]  /*2b60*/  USEL UR5, UR4, URZ, UP0 ;  /* 0x000000ff04057287 */ /* 0x000fc80008000000 */
[----:B------:R-:W-:Y:S02]  /*2b70*/  LOP3.LUT R12, R12, UR7, RZ, 0x3c, !PT ;  /* 0x000000070c0c7c12 */ /* 0x000fe4000f8e3cff */
[----:B-1----:R-:W-:-:S04]  /*2b80*/  SHF.L.U32 R4, R10, 0x1f, RZ ;  /* 0x0000001f0a047819 */ /* 0x002fc800000006ff */
[----:B------:R-:W1:Y:S02]  /*2b90*/  SYNCS.PHASECHK.TRANS64.TRYWAIT P1, [R2+URZ+0x70], R4 ;  /* 0x00007004020075a7 */ /* 0x000e6400080211ff */
[----:B-1----:R-:W-:Y:S05]  /*2ba0*/  @!P1 BRA `(.L_x_50) ;  /* 0x0000004c00b49947 */ /* 0x002fea0003800000 */
.L_x_125:
[C---:B-1----:R-:W-:Y:S01]  /*2bb0*/  LEA R4, R11.reuse, UR6, 0x4 ;  /* 0x000000060b047c11 */ /* 0x042fe2000f8e20ff */
[----:B------:R-:W-:Y:S01]  /*2bc0*/  VIADD R2, R2, 0x80 ;  /* 0x0000008002027836 */ /* 0x000fe20000000000 */
[----:B------:R-:W-:Y:S01]  /*2bd0*/  SEL R8, R8, RZ, P0 ;  /* 0x000000ff08087207 */ /* 0x000fe20000000000 */
[----:B------:R-:W-:-:S03]  /*2be0*/  VIADD R11, R11, 0x1 ;  /* 0x000000010b0b7836 */ /* 0x000fc60000000000 */
[----:B------:R-:W1:Y:S01]  /*2bf0*/  LDS.128 R4, [R4+0x100] ;  /* 0x0001000004047984 */ /* 0x000e620000000c00 */
[----:B------:R-:W-:Y:S02]  /*2c00*/  PRMT R2, RZ, 0x654, R2 ;  /* 0x00000654ff027816 */ /* 0x000fe40000000002 */
[C---:B------:R-:W-:Y:S01]  /*2c10*/  ISETP.NE.AND P1, PT, R11.reuse, 0x2, PT ;  /* 0x000000020b00780c */ /* 0x040fe20003f25270 */
[----:B------:R-:W-:Y:S01]  /*2c20*/  @!PT LDS RZ, [RZ] ;  /* 0x00000000fffff984 */ /* 0x000fe20000000800 */
[----:B------:R-:W-:Y:S01]  /*2c30*/  @!PT LDS RZ, [RZ] ;  /* 0x00000000fffff984 */ /* 0x000fe20000000800 */
[----:B------:R-:W-:Y:S01]  /*2c40*/  @!PT LDS RZ, [RZ] ;  /* 0x00000000fffff984 */ /* 0x000fe20000000800 */
[----:B------:R-:W-:Y:S01]  /*2c50*/  @!PT LDS RZ, [RZ] ;  /* 0x00000000fffff984 */ /* 0x000fe20000000800 */
[----:B------:R2:W-:Y:S06]  /*2c60*/  MEMBAR.ALL.CTA ;  /* 0x0000000000007992 */ /* 0x0005ec0000008000 */
[----:B--2---:R-:W2:Y:S01]  /*2c70*/  FENCE.VIEW.ASYNC.S ;  /* 0x00000000000073c6 */ /* 0x004ea20000000000 */
[----:B------:R-:W-:Y:S01]  /*2c80*/  SEL R11, R11, RZ, P1 ;  /* 0x000000ff0b0b7207 */ /* 0x000fe20000800000 */
[----:B--2---:R2:W-:Y:S01]  /*2c90*/  SYNCS.ARRIVE.TRANS64.RED.A1T0 RZ, [R2+URZ], RZ ;  /* 0x000000ff02ff79a7 */ /* 0x0045e200081004ff */
[----:B-1----:R-:W-:-:S02]  /*2ca0*/  LOP3.LUT P3, RZ, R6, 0x1, RZ, 0xc0, !PT ;  /* 0x0000000106ff7812 */ /* 0x002fc4000786c0ff */
[----:B------:R-:W-:-:S04]  /*2cb0*/  SEL R4, RZ, 0x1, P1 ;  /* 0x00000001ff047807 */ /* 0x000fc80000800000 */
[----:B------:R-:W-:Y:S02]  /*2cc0*/  LOP3.LUT R10, R10, R4, RZ, 0x3c, !PT ;  /* 0x000000040a0a7212 */ /* 0x000fe400078e3cff */
[----:B--2---:R-:W-:-:S04]  /*2cd0*/  SEL R2, RZ, 0x1, P0 ;  /* 0x00000001ff027807 */ /* 0x004fc80000000000 */
[----:B------:R-:W-:Y:S01]  /*2ce0*/  LOP3.LUT R9, R9, R2, RZ, 0x3c, !PT ;  /* 0x0000000209097212 */ /* 0x000fe200078e3cff */
[----:B------:R-:W-:Y:S06]  /*2cf0*/  @P3 BRA `(.L_x_51) ;  /* 0xfffffffc002c3947 */ /* 0x000fec000383ffff */
[----:B------:R-:W-:Y:S01]  /*2d00*/  ULEA UR4, UR5, UR6, 0x3 ;  /* 0x0000000605047291 */ /* 0x000fe2000f8e18ff */
[----:B------:R-:W-:-:S08]  /*2d10*/  SHF.L.U32 R2, R12, 0x1f, RZ ;  /* 0x0000001f0c027819 */ /* 0x000fd000000006ff */
[----:B------:R-:W1:Y:S02]  /*2d20*/  SYNCS.PHASECHK.TRANS64 P0, [UR4+0x80], R2 ;  /* 0x00008002ff0075a7 */ /* 0x000e640008001004 */
[----:B-1----:R-:W-:Y:S05]  /*2d30*/  @P0 BRA `(.L_x_52) ;  /* 0x0000000000080947 */ /* 0x002fea0003800000 */
[----:B------:R-:W1:Y:S02]  /*2d40*/  SYNCS.PHASECHK.TRANS64.TRYWAIT P0, [UR4+0x80], R2 ;  /* 0x00008002ff0075a7 */ /* 0x000e640008001104 */
[----:B-1----:R-:W-:Y:S05]  /*2d50*/  @!P0 BRA `(.L_x_53) ;  /* 0x0000004c005c8947 */ /* 0x002fea0003800000 */
.L_x_52:
[----:B------:R-:W-:-:S04]  /*2d60*/  UIADD3 UR7, UPT, UPT, UR5, 0x1, URZ ;  /* 0x0000000105077890 */ /* 0x000fc8000fffe0ff */
[----:B------:R-:W-:-:S04]  /*2d70*/  UISETP.NE.AND UP0, UPT, UR7, 0x2, UPT ;  /* 0x000000020700788c */ /* 0x000fc8000bf05270 */
[----:B------:R-:W-:Y:S02]  /*2d80*/  USEL UR8, URZ, 0x1, UP0 ;  /* 0x00000001ff087887 */ /* 0x000fe40008000000 */
[----:B------:R-:W-:-:S04]  /*2d90*/  USEL UR7, UR7, URZ, UP0 ;  /* 0x000000ff07077287 */ /* 0x000fc80008000000 */
[----:B------:R-:W-:Y:S01]  /*2da0*/  ULEA UR7, UR7, UR6, 0x3 ;  /* 0x0000000607077291 */ /* 0x000fe2000f8e18ff */
[----:B-1----:R-:W-:-:S04]  /*2db0*/  LOP3.LUT R2, R12, UR8, RZ, 0x3c, !PT ;  /* 0x000000080c027c12 */ /* 0x002fc8000f8e3cff */
[----:B------:R-:W-:-:S04]  /*2dc0*/  SHF.L.U32 R0, R2, 0x1f, RZ ;  /* 0x0000001f02007819 */ /* 0x000fc800000006ff */
[----:B------:R-:W1:Y:S02]  /*2dd0*/  SYNCS.PHASECHK.TRANS64 P0, [UR7+0x80], R0 ;  /* 0x00008000ff0075a7 */ /* 0x000e640008001007 */
[----:B-1----:R-:W-:Y:S05]  /*2de0*/  @P0 EXIT ;  /* 0x000000000000094d */ /* 0x002fea0003800000 */
[----:B------:R-:W-:Y:S02]  /*2df0*/  SHF.L.U32 R2, R2, 0x1f, RZ ;  /* 0x0000001f02027819 */ /* 0x000fe400000006ff */
[----:B------:R-:W-:-:S07]  /*2e00*/  MOV R0, UR7 ;  /* 0x0000000700007c02 */ /* 0x000fce0008000f00 */
.L_x_54:
[----:B-1----:R1:W2:Y:S02]  /*2e10*/  SYNCS.PHASECHK.TRANS64.TRYWAIT P0, [R0+URZ+0x80], R2 ;  /* 0x00008002000075a7 */ /* 0x0022a400080011ff */
[----:B--2---:R-:W-:Y:S05]  /*2e20*/  @!P0 NANOSLEEP.SYNCS 0x989680 ;  /* 0x009896800000895d */ /* 0x004fea0003900000 */
[----:B------:R-:W2:Y:S02]  /*2e30*/  @!P0 SYNCS.PHASECHK.TRANS64 P0, [R0+URZ+0x80], R2 ;  /* 0x00008002000085a7 */ /* 0x000ea400080010ff */
[----:B--2---:R-:W-:Y:S05]  /*2e40*/  @P0 EXIT ;  /* 0x000000000000094d */ /* 0x004fea0003800000 */
[----:B------:R-:W-:Y:S05]  /*2e50*/  BRA `(.L_x_54) ;  /* 0xfffffffc00ec7947 */ /* 0x000fea000383ffff */
.L_x_47:
[----:B------:R-:W-:Y:S05]  /*2e60*/  BRA.U UP4, `(.L_x_55) ;  /* 0x0000000d04807547 */ /* 0x000fea000b800000 */
[----:B------:R-:W-:Y:S01]  /*2e70*/  UMOV UR4, 0x40 ;  /* 0x0000004000047882 */ /* 0x000fe20000000000 */
[----:B------:R-:W-:Y:S01]  /*2e80*/  NOP ;  /* 0x0000000000007918 */ /* 0x000fe20000000000 */
[----:B------:R-:W-:Y:S01]  /*2e90*/  ULEA UR5, UR45, UR4, 0x18 ;  /* 0x000000042d057291 */ /* 0x000fe2000f8ec0ff */
[----:B------:R-:W-:Y:S02]  /*2ea0*/  UMOV UR6, 0x400 ;  /* 0x0000040000067882 */ /* 0x000fe40000000000 */
[----:B------:R-:W-:-:S06]  /*2eb0*/  ULEA UR6, UR45, UR6, 0x18 ;  /* 0x000000062d067291 */ /* 0x000fcc000f8ec0ff */
[----:B------:R-:W1:Y:S02]  /*2ec0*/  LDS.U8 R0, [UR5+0x1c] ;  /* 0x00001c05ff007984 */ /* 0x000e640008000000 */
[----:B-1----:R-:W-:-:S13]  /*2ed0*/  ISETP.NE.AND P0, PT, R0, RZ, PT ;  /* 0x000000ff0000720c */ /* 0x002fda0003f05270 */
[----:B------:R-:W-:Y:S05]  /*2ee0*/  @P0 BRA `(.L_x_56) ;  /* 0x0000000000580947 */ /* 0x000fea0003800000 */
[----:B------:R-:W-:-:S13]  /*2ef0*/  ELECT P0, URZ, PT ;  /* 0x0000000000ff782f */ /* 0x000fda0003800000 */
[----:B------:R-:W-:Y:S05]  /*2f00*/  @!P0 BRA `(.L_x_57) ;  /* 0x0000000000608947 */ /* 0x000fea0003800000 */
[----:B------:R-:W-:Y:S01]  /*2f10*/  UMOV UR4, 0x10 ;  /* 0x0000001000047882 */ /* 0x000fe20000000000 */
[----:B------:R-:W-:Y:S01]  /*2f20*/  HFMA2 R0, -RZ, RZ, 0, 5.9604644775390625e-08 ;  /* 0x00000001ff007431 */ /* 0x000fe200000001ff */
[----:B------:R-:W-:-:S03]  /*2f30*/  MOV R3, 0xffff ;  /* 0x0000ffff00037802 */ /* 0x000fc60000000f00 */
[----:B------:R-:W-:Y:S04]  /*2f40*/  DEPBAR.LE SB1, 0x36 ;  /* 0x00009d800000791a */ /* 0x000fe80000000000 */
[----:B------:R-:W1:Y:S02]  /*2f50*/  UTCATOMSWS.FIND_AND_SET.ALIGN UP0, UR4, UR4 ;  /* 0x00000004000475e3 */ /* 0x000e640008000800 */
[----:B-1----:R-:W-:Y:S01]  /*2f60*/  MOV R4, UR4 ;  /* 0x0000000400047c02 */ /* 0x002fe20008000f00 */
[----:B------:R-:W-:Y:S06]  /*2f70*/  BRA.U UP0, `(.L_x_58) ;  /* 0x0000000100187547 */ /* 0x000fec000b800000 */
.L_x_59:
[----:B------:R-:W-:Y:S05]  /*2f80*/  NANOSLEEP 0x64 ;  /* 0x000000640000795d */ /* 0x000fea0003800000 */
[----:B------:R-:W-:-:S05]  /*2f90*/  UMOV UR4, 0x10 ;  /* 0x0000001000047882 */ /* 0x000fca0000000000 */
[----:B------:R-:W-:Y:S04]  /*2fa0*/  DEPBAR.LE SB1, 0x36 ;  /* 0x00009d800000791a */ /* 0x000fe80000000000 */
[----:B------:R-:W1:Y:S02]  /*2fb0*/  UTCATOMSWS.FIND_AND_SET.ALIGN UP0, UR4, UR4 ;  /* 0x00000004000475e3 */ /* 0x000e640008000800 */
[----:B-1----:R-:W-:Y:S01]  /*2fc0*/  MOV R4, UR4 ;  /* 0x0000000400047c02 */ /* 0x002fe20008000f00 */
[----:B------:R-:W-:Y:S05]  /*2fd0*/  BRA.U !UP0, `(.L_x_59) ;  /* 0xfffffffd08e87547 */ /* 0x000fea000b83ffff */
.L_x_58:
[-C--:B------:R-:W-:Y:S02]  /*2fe0*/  SHF.L.U32 R3, R3, R4.reuse, RZ ;  /* 0x0000000403037219 */ /* 0x080fe400000006ff */
[----:B------:R-:W-:Y:S01]  /*2ff0*/  SHF.L.U32 R0, R0, R4, RZ ;  /* 0x0000000400007219 */ /* 0x000fe200000006ff */
[----:B------:R-:W-:Y:S02]  /*3000*/  IMAD.SHL.U32 R4, R4, 0x20, RZ ;  /* 0x0000002004047824 */ /* 0x000fe400078e00ff */
[----:B------:R1:W-:Y:S04]  /*3010*/  ATOMS.OR RZ, [UR5+0x14], R3 ;  /* 0x00001403ffff798c */ /* 0x0003e8000b000005 */
[----:B------:R1:W-:Y:S04]  /*3020*/  ATOMS.OR RZ, [UR5+0x18], R0 ;  /* 0x00001800ffff798c */ /* 0x0003e8000b000005 */
[----:B------:R1:W-:Y:S01]  /*3030*/  STS [UR6+0x120], R4 ;  /* 0x00012004ff007988 */ /* 0x0003e20008000806 */
[----:B------:R-:W-:Y:S05]  /*3040*/  BRA `(.L_x_57) ;  /* 0x0000000000107947 */ /* 0x000fea0003800000 */
.L_x_56:
[----:B------:R-:W-:Y:S02]  /*3050*/  MOV R0, 0xffffffff ;  /* 0xffffffff00007802 */ /* 0x000fe40000000f00 */
[----:B------:R-:W-:-:S03]  /*3060*/  MOV R4, 0x3090 ;  /* 0x0000309000047802 */ /* 0x000fc60000000f00 */
[----:B------:R1:W-:Y:S04]  /*3070*/  STS [UR6+0x120], R0 ;  /* 0x00012000ff007988 */ /* 0x0003e80008000806 */
[----:B-1---5:R-:W-:Y:S05]  /*3080*/  CALL.REL.NOINC `($__internal_1_$__cuda_sm10x_tcgen05_guardrail_trap_phase_invalid_during_alloc) ;  /* 0x00000050001c7944 */ /* 0x022fea0003c00000 */
.L_x_57:
[----:B------:R-:W-:Y:S05]  /*3090*/  WARPSYNC.ALL ;  /* 0x0000000000007948 */ /* 0x000fea0003800000 */
[----:B------:R-:W2:Y:S01]  /*30a0*/  S2UR UR4, SR_CgaCtaId ;  /* 0x00000000000479c3 */ /* 0x000ea20000008800 */
[----:B------:R-:W-:Y:S01]  /*30b0*/  UMOV UR13, 0x400 ;  /* 0x00000400000d7882 */ /* 0x000fe20000000000 */
[----:B------:R-:W-:-:S06]  /*30c0*/  NOP ;  /* 0x0000000000007918 */ /* 0x000fcc0000000000 */
[----:B------:R-:W-:Y:S06]  /*30d0*/  BAR.ARV 0x6, 0xa0 ;  /* 0x0182800000007b1d */ /* 0x000fec0000002000 */
[----:B------:R-:W3:Y:S01]  /*30e0*/  LDCU UR5, c[0x0][0x38c] ;  /* 0x00007180ff0577ac */ /* 0x000ee20008000800 */
[----:B------:R-:W-:Y:S01]  /*30f0*/  LOP3.LUT R2, R2, 0xffff, RZ, 0xc0, !PT ;  /* 0x0000ffff02027812 */ /* 0x000fe200078ec0ff */
[----:B------:R-:W-:Y:S01]  /*3100*/  IMAD.MOV.U32 R11, RZ, RZ, 0x1 ;  /* 0x00000001ff0b7424 */ /* 0x000fe200078e00ff */
[----:B------:R-:W-:Y:S01]  /*3110*/  CS2R R8, SRZ ;  /* 0x0000000000087805 */ /* 0x000fe2000001ff00 */
[----:B------:R-:W4:Y:S01]  /*3120*/  LDCU UR8, c[0x0][0x38c] ;  /* 0x00007180ff0877ac */ /* 0x000f220008000800 */
[----:B------:R-:W-:Y:S01]  /*3130*/  R2UR UR15, R2 ;  /* 0x00000000020f72ca */ /* 0x000fe200000e0000 */
[----:B------:R-:W-:Y:S01]  /*3140*/  IMAD.MOV.U32 R10, RZ, RZ, RZ ;  /* 0x000000ffff0a7224 */ /* 0x000fe200078e00ff */
[----:B------:R-:W-:Y:S01]  /*3150*/  UMOV UR18, URZ ;  /* 0x000000ff00127c82 */ /* 0x000fe20008000000 */
[----:B------:R-:W-:Y:S01]  /*3160*/  UMOV UR10, URZ ;  /* 0x000000ff000a7c82 */ /* 0x000fe20008000000 */
[----:B--2---:R-:W-:Y:S01]  /*3170*/  ULEA UR13, UR4, UR13, 0x18 ;  /* 0x0000000d040d7291 */ /* 0x004fe2000f8ec0ff */
[----:B------:R-:W-:Y:S01]  /*3180*/  UMOV UR20, 0x0 ;  /* 0x0000000000147882 */ /* 0x000fe20000000000 */
[----:B------:R-:W-:-:S02]  /*3190*/  UMOV UR21, 0x42004a0 ;  /* 0x042004a000157882 */ /* 0x000fc40000000000 */
[----:B------:R-:W-:Y:S02]  /*31a0*/  UIADD3 UR6, UPT, UPT, UR13, 0x4400, URZ ;  /* 0x000044000d067890 */ /* 0x000fe4000fffe0ff */
[----:B------:R-:W-:Y:S02]  /*31b0*/  UIADD3 UR7, UPT, UPT, UR13, 0x6400, URZ ;  /* 0x000064000d077890 */ /* 0x000fe4000fffe0ff */
[----:B---3--:R-:W-:Y:S01]  /*31c0*/  UIADD3 UR5, UPT, UPT, UR5, 0x1f, URZ ;  /* 0x0000001f05057890 */ /* 0x008fe2000fffe0ff */
[----:B-1----:R-:W1:Y:S01]  /*31d0*/  LDS R0, [UR13+0x120] ;  /* 0x0001200dff007984 */ /* 0x002e620008000800 */
[----:B------:R-:W-:Y:S02]  /*31e0*/  USHF.R.U32.HI UR6, URZ, 0x4, UR6 ;  /* 0x00000004ff067899 */ /* 0x000fe40008011606 */
[----:B------:R-:W-:Y:S02]  /*31f0*/  USHF.R.S32.HI UR4, URZ, 0x1f, UR5 ;  /* 0x0000001fff047899 */ /* 0x000fe40008011405 */
[----:B------:R-:W-:-:S02]  /*3200*/  ULOP3.LUT UR6, UR6, 0x3fff, URZ, 0xc0, !UPT ;  /* 0x00003fff06067892 */ /* 0x000fc4000f8ec0ff */
[----:B------:R-:W-:Y:S02]  /*3210*/  ULEA.HI UR4, UR4, UR5, URZ, 0x5 ;  /* 0x0000000504047291 */ /* 0x000fe4000f8f28ff */
[----:B------:R-:W-:Y:S02]  /*3220*/  USHF.R.U32.HI UR5, URZ, 0x4, UR7 ;  /* 0x00000004ff057899 */ /* 0x000fe40008011607 */
[----:B------:R-:W-:Y:S02]  /*3230*/  USHF.R.S32.HI UR22, URZ, 0x5, UR4 ;  /* 0x00000005ff167899 */ /* 0x000fe40008011404 */
[----:B------:R-:W-:Y:S02]  /*3240*/  ULOP3.LUT UR5, UR5, 0x3fff, URZ, 0xc0, !UPT ;  /* 0x00003fff05057892 */ /* 0x000fe4000f8ec0ff */
[----:B------:R-:W-:Y:S02]  /*3250*/  UISETP.LT.AND UP0, UPT, UR22, 0x1, UPT ;  /* 0x000000011600788c */ /* 0x000fe4000bf01270 */
[----:B------:R-:W-:-:S02]  /*3260*/  ULOP3.LUT UR16, UR6, 0x10000, URZ, 0xfc, !UPT ;  /* 0x0001000006107892 */ /* 0x000fc4000f8efcff */
[----:B------:R-:W-:Y:S02]  /*3270*/  USEL UR23, UR22, 0x1, !UP0 ;  /* 0x0000000116177887 */ /* 0x000fe4000c000000 */
[----:B------:R-:W-:Y:S02]  /*3280*/  ULOP3.LUT UR17, UR5, 0x10000, URZ, 0xfc, !UPT ;  /* 0x0001000005117892 */ /* 0x000fe4000f8efcff */
[----:B------:R-:W-:Y:S02]  /*3290*/  UIADD3 UR23, UPT, UPT, -UR23, URZ, URZ ;  /* 0x000000ff17177290 */ /* 0x000fe4000fffe1ff */
[----:B----4-:R-:W-:Y:S01]  /*32a0*/  UISETP.GE.AND UP4, UPT, UR8, 0x1, UPT ;  /* 0x000000010800788c */ /* 0x010fe2000bf86270 */
[----:B-1----:R-:W-:-:S15]  /*32b0*/  R2UR UR24, R0 ;  /* 0x00000000001872ca */ /* 0x002fde00000e0000 */
.L_x_66:
[----:B------:R-:W-:Y:S02]  /*32c0*/  LEA R0, R10, UR13, 0x3 ;  /* 0x0000000d0a007c11 */ /* 0x000fe4000f8e18ff */
[----:B------:R-:W-:Y:S02]  /*32d0*/  SHF.L.U32 R2, R9, 0x1f, RZ ;  /* 0x0000001f09027819 */ /* 0x000fe400000006ff */
[----:B------:R-:W-:Y:S01]  /*32e0*/  PLOP3.LUT P0, PT, PT, PT, UP4, 0x80, 0x8 ;  /* 0x000000000008781c */ /* 0x000fe20003f0f048 */
[----:B------:R-:W-:Y:S01]  /*32f0*/  VIADD R3, R0, 0x80 ;  /* 0x0000008000037836 */ /* 0x000fe20000000000 */
[----:B-1----:R-:W1:Y:S02]  /*3300*/  SYNCS.PHASECHK.TRANS64.TRYWAIT P1, [R0+URZ+0x70], R2 ;  /* 0x00007002000075a7 */ /* 0x002e6400080211ff */
[----:B-1-3--:R-:W-:Y:S09]  /*3310*/  @!P1 BRA `(.L_x_60) ;  /* 0x0000004800049947 */ /* 0x00aff20003800000 */
.L_x_127:
[----:B------:R-:W-:Y:S01]  /*3320*/  LEA R4, R10, UR13, 0x4 ;  /* 0x0000000d0a047c11 */ /* 0x000fe2000f8e20ff */
[----:B------:R-:W-:Y:S01]  /*3330*/  @UP4 ULEA UR4, UR10, UR13, 0x3 ;  /* 0x0000000d0a044291 */ /* 0x000fe2000f8e18ff */
[----:B------:R-:W-:Y:S01]  /*3340*/  PLOP3.LUT P2, PT, PT, PT, PT, 0x80, 0x8 ;  /* 0x000000000008781c */ /* 0x000fe20003f4f070 */
[----:B------:R-:W-:Y:S01]  /*3350*/  ULEA UR19, UR18, UR13, 0x3 ;  /* 0x0000000d12137291 */ /* 0x000fe2000f8e18ff */
[----:B------:R-:W-:Y:S02]  /*3360*/  PRMT R3, RZ, 0x654, R3 ;  /* 0x00000654ff037816 */ /* 0x000fe40000000003 */
[----:B------:R-:W2:Y:S01]  /*3370*/  LDS.128 R4, [R4+0x100] ;  /* 0x0001000004047984 */ /* 0x000ea20000000c00 */
[----:B-1----:R-:W-:Y:S02]  /*3380*/  @P0 SHF.L.U32 R2, R8, 0x1f, RZ ;  /* 0x0000001f08020819 */ /* 0x002fe400000006ff */
[----:B------:R-:W-:Y:S01]  /*3390*/  SHF.L.U32 R0, R11, 0x1f, RZ ;  /* 0x0000001f0b007819 */ /* 0x000fe200000006ff */
[----:B------:R-:W-:Y:S01]  /*33a0*/  @!PT LDS RZ, [RZ] ;  /* 0x00000000fffff984 */ /* 0x000fe20000000800 */
[----:B------:R-:W-:Y:S01]  /*33b0*/  @!PT LDS RZ, [RZ] ;  /* 0x00000000fffff984 */ /* 0x000fe20000000800 */
[----:B------:R-:W-:Y:S01]  /*33c0*/  @!PT LDS RZ, [RZ] ;  /* 0x00000000fffff984 */ /* 0x000fe20000000800 */
[----:B------:R-:W-:Y:S01]  /*33d0*/  @!PT LDS RZ, [RZ] ;  /* 0x00000000fffff984 */ /* 0x000fe20000000800 */
[----:B------:R1:W-:Y:S06]  /*33e0*/  MEMBAR.ALL.CTA ;  /* 0x0000000000007992 */ /* 0x0003ec0000008000 */
[----:B-1----:R-:W1:Y:S02]  /*33f0*/  FENCE.VIEW.ASYNC.S ;  /* 0x00000000000073c6 */ /* 0x002e640000000000 */
[----:B-1----:R1:W-:Y:S01]  /*3400*/  SYNCS.ARRIVE.TRANS64.RED.A1T0 RZ, [R3+URZ], RZ ;  /* 0x000000ff03ff79a7 */ /* 0x0023e200081004ff */
[----:B------:R1:W3:Y:S01]  /*3410*/  @P0 SYNCS.PHASECHK.TRANS64.TRYWAIT P2, [UR4], R2 ;  /* 0x00000002ff0005a7 */ /* 0x0002e20008041104 */
[----:B--2---:R-:W-:Y:S01]  /*3420*/  LOP3.LUT P1, RZ, R6, 0x1, RZ, 0xc0, !PT ;  /* 0x0000000106ff7812 */ /* 0x004fe2000782c0ff */
[----:B------:R-:W2:Y:S02]  /*3430*/  SYNCS.PHASECHK.TRANS64.TRYWAIT P0, [UR19+0xb0], R0 ;  /* 0x0000b000ff0075a7 */ /* 0x000ea40008001113 */
[----:B-123--:R-:W-:Y:S10]  /*3440*/  @!P0 BRA `(.L_x_61) ;  /* 0x0000004400cc8947 */ /* 0x00eff40003800000 */
.L_x_129:
[----:B------:R-:W-:Y:S01]  /*3450*/  IADD3 R10, PT, PT, R10, 0x1, RZ ;  /* 0x000000010a0a7810 */ /* 0x000fe20007ffe0ff */
[----:B------:R-:W-:Y:S06]  /*3460*/  BRA.U !UP4, `(.L_x_62) ;  /* 0x000000010ca07547 */ /* 0x000fec000b800000 */
[----:B------:R-:W-:Y:S02]  /*3470*/  ULEA.HI UR4, UR18, UR18, URZ, 0x1 ;  /* 0x0000001212047291 */ /* 0x000fe4000f8f08ff */
[----:B------:R-:W-:Y:S02]  /*3480*/  UPLOP3.LUT UP2, UPT, UPT, UPT, UPT, 0x40, 0x4 ;  /* 0x000000000004789c */ /* 0x000fe40003f4e870 */
[----:B------:R-:W-:Y:S02]  /*3490*/  USHF.L.U32 UR5, UR4, 0x6, URZ ;  /* 0x0000000604057899 */ /* 0x000fe400080006ff */
[----:B------:R-:W-:Y:S02]  /*34a0*/  ULOP3.LUT UR14, UR4, 0xffe, URZ, 0xc0, !UPT ;  /* 0x00000ffe040e7892 */ /* 0x000fe4000f8ec0ff */
[----:B------:R-:W-:Y:S02]  /*34b0*/  ULOP3.LUT UR4, UR5, 0xffffff80, URZ, 0xc0, !UPT ;  /* 0xffffff8005047892 */ /* 0x000fe4000f8ec0ff */
[----:B------:R-:W-:-:S02]  /*34c0*/  UIADD3 UR14, UPT, UPT, -UR14, UR18, URZ ;  /* 0x000000120e0e7290 */ /* 0x000fc4000fffe1ff */
[----:B------:R-:W-:Y:S01]  /*34d0*/  UIADD3 UR4, UPT, UPT, UR24, UR4, URZ ;  /* 0x0000000418047290 */ /* 0x000fe2000fffe0ff */
[----:B------:R-:W-:Y:S01]  /*34e0*/  UMOV UR12, UR23 ;  /* 0x00000017000c7c82 */ /* 0x000fe20008000000 */
[----:B------:R-:W-:Y:S02]  /*34f0*/  UMOV UR11, UR22 ;  /* 0x00000016000b7c82 */ /* 0x000fe40008000000 */
[----:B------:R-:W-:Y:S01]  /*3500*/  ULEA UR14, UR14, UR4, 0x14 ;  /* 0x000000040e0e7291 */ /* 0x000fe2000f8ea0ff */
[----:B------:R-:W-:-:S11]  /*3510*/  UMOV UR5, UR10 ;  /* 0x0000000a00057c82 */ /* 0x000fd60008000000 */
.L_x_65:
[----:B------:R-:W-:Y:S02]  /*3520*/  UIADD3 UR12, UPT, UPT, UR12, 0x1, URZ ;  /* 0x000000010c0c7890 */ /* 0x000fe4000fffe0ff */
[----:B--2---:R-:W-:Y:S02]  /*3530*/  ULEA UR6, UR5, UR13, 0x3 ;  /* 0x0000000d05067291 */ /* 0x004fe4000f8e18ff */
[----:B------:R-:W-:Y:S01]  /*3540*/  UISETP.NE.AND UP3, UPT, UR12, URZ, UPT ;  /* 0x000000ff0c00728c */ /* 0x000fe2000bf65270 */
[----:B---3--:R-:W-:Y:S10]  /*3550*/  @P2 BRA `(.L_x_63) ;  /* 0x00000000000c2947 */ /* 0x008ff40003800000 */
[----:B-1----:R-:W-:Y:S04]  /*3560*/  SHF.L.U32 R2, R8, 0x1f, RZ ;  /* 0x0000001f08027819 */ /* 0x002fe800000006ff */
[----:B------:R-:W1:Y:S02]  /*3570*/  SYNCS.PHASECHK.TRANS64.TRYWAIT P0, [UR6], R2 ;  /* 0x00000002ff0075a7 */ /* 0x000e640008001106 */
[----:B-1----:R-:W-:Y:S05]  /*3580*/  @!P0 BRA `(.L_x_64) ;  /* 0x0000004400948947 */ /* 0x002fea0003800000 */
.L_x_63:
[----:B------:R-:W-:Y:S01]  /*3590*/  UISETP.NE.AND UP0, UPT, UR11, 0x1, UPT ;  /* 0x000000010b00788c */ /* 0x000fe2000bf05270 */
[----:B------:R-:W-:Y:S01]  /*35a0*/  PLOP3.LUT P2, PT, PT, PT, PT, 0x80, 0x8 ;  /* 0x000000000008781c */ /* 0x000fe20003f4f070 */
[----:B------:R-:W-:Y:S02]  /*35b0*/  UIADD3 UR4, UPT, UPT, UR5, 0x1, URZ ;  /* 0x0000000105047890 */ /* 0x000fe4000fffe0ff */
[----:B------:R-:W-:Y:S02]  /*35c0*/  ULEA UR8, UR5, UR17, 0x8 ;  /* 0x0000001105087291 */ /* 0x000fe4000f8e40ff */
[----:B------:R-:W-:Y:S01]  /*35d0*/  UISETP.NE.AND UP1, UPT, UR4, 0x4, UPT ;  /* 0x000000040400788c */ /* 0x000fe2000bf25270 */
[----:B------:R-:W-:Y:S01]  /*35e0*/  PLOP3.LUT P0, PT, PT, PT, UP0, 0x80, 0x8 ;  /* 0x000000000008781c */ /* 0x000fe20003f0f008 */
[----:B------:R-:W-:Y:S02]  /*35f0*/  UIADD3 UR11, UPT, UPT, UR11, -0x1, URZ ;  /* 0xffffffff0b0b7890 */ /* 0x000fe4000fffe0ff */
[----:B------:R-:W-:Y:S02]  /*3600*/  USEL UR7, URZ, 0x1, UP1 ;  /* 0x00000001ff077887 */ /* 0x000fe40008800000 */
[----:B------:R-:W-:Y:S01]  /*3610*/  USEL UR10, UR4, URZ, UP1 ;  /* 0x000000ff040a7287 */ /* 0x000fe20008800000 */
[----:B------:R-:W-:Y:S03]  /*3620*/  UMOV UR9, 0xc0004010 ;  /* 0xc000401000097882 */ /* 0x000fe60000000000 */
[----:B------:R-:W-:Y:S01]  /*3630*/  @UP0 ULEA UR4, UR10, UR13, 0x3 ;  /* 0x0000000d0a040291 */ /* 0x000fe2000f8e18ff */
[----:B------:R-:W-:Y:S01]  /*3640*/  LOP3.LUT R8, R8, UR7, RZ, 0x3c, !PT ;  /* 0x0000000708087c12 */ /* 0x000fe2000f8e3cff */
[----:B------:R-:W-:Y:S03]  /*3650*/  UMOV UR7, 0xc0004010 ;  /* 0xc000401000077882 */ /* 0x000fe60000000000 */
[----:B-1----:R-:W-:Y:S04]  /*3660*/  @P0 SHF.L.U32 R0, R8, 0x1f, RZ ;  /* 0x0000001f08000819 */ /* 0x002fe800000006ff */
[----:B------:R2:W3:Y:S01]  /*3670*/  @P0 SYNCS.PHASECHK.TRANS64.TRYWAIT P2, [UR4], R0 ;  /* 0x00000000ff0005a7 */ /* 0x0004e20008041104 */
[----:B------:R-:W-:Y:S02]  /*3680*/  UIADD3 UR4, UPT, UPT, UR6, 0x20, URZ ;  /* 0x0000002006047890 */ /* 0x000fe4000fffe0ff */
[----:B------:R-:W-:Y:S03]  /*3690*/  ULEA UR6, UR5, UR16, 0x7 ;  /* 0x0000001005067291 */ /* 0x000fe6000f8e38ff */
[----:B------:R-:W-:Y:S06]  /*36a0*/  UMOV UR5, UR10 ;  /* 0x0000000a00057c82 */ /* 0x000fec0008000000 */
[----:B------:R2:W-:Y:S01]  /*36b0*/  UTCIMMA gdesc[UR6], gdesc[UR8], tmem[UR14], tmem[UR20], idesc[UR21], UP2 ;  /* 0x00ff1408060075ea */ /* 0x0005e2000900010e */
[----:B------:R-:W-:Y:S01]  /*36c0*/  UPLOP3.LUT UP2, UPT, UPT, UPT, UPT, 0x80, 0x8 ;  /* 0x000000000008789c */ /* 0x000fe20003f4f070 */
[----:B------:R2:W-:Y:S01]  /*36d0*/  UTCBAR.MULTICAST [UR4], URZ, UR15 ;  /* 0x000000ff040073e9 */ /* 0x0005e2000800080f */
[----:B------:R-:W-:Y:S09]  /*36e0*/  BRA.U UP3, `(.L_x_65) ;  /* 0xfffffffd038c7547 */ /* 0x000ff2000b83ffff */
.L_x_62:
[----:B--2---:R-:W-:Y:S01]  /*36f0*/  UIADD3 UR4, UPT, UPT, UR18, 0x1, URZ ;  /* 0x0000000112047890 */ /* 0x004fe2000fffe0ff */
[C---:B------:R-:W-:Y:S01]  /*3700*/  ISETP.NE.AND P0, PT, R10.reuse, 0x2, PT ;  /* 0x000000020a00780c */ /* 0x040fe20003f05270 */
[----:B------:R-:W-:Y:S02]  /*3710*/  UIADD3 UR5, UPT, UPT, UR19, 0x90, URZ ;  /* 0x0000009013057890 */ /* 0x000fe4000fffe0ff */
[----:B------:R-:W-:Y:S01]  /*3720*/  UISETP.NE.AND UP0, UPT, UR4, 0x4, UPT ;  /* 0x000000040400788c */ /* 0x000fe2000bf05270 */
[----:B-1----:R-:W-:Y:S02]  /*3730*/  SEL R0, RZ, 0x1, P0 ;  /* 0x00000001ff007807 */ /* 0x002fe40000000000 */
[----:B------:R-:W-:Y:S01]  /*3740*/  SEL R10, R10, RZ, P0 ;  /* 0x000000ff0a0a7207 */ /* 0x000fe20000000000 */
[----:B------:R-:W-:Y:S01]  /*3750*/  USEL UR6, URZ, 0x1, UP0 ;  /* 0x00000001ff067887 */ /* 0x000fe20008000000 */
[----:B------:R-:W-:Y:S01]  /*3760*/  LOP3.LUT R9, R9, R0, RZ, 0x3c, !PT ;  /* 0x0000000009097212 */ /* 0x000fe200078e3cff */
[----:B------:R-:W-:Y:S01]  /*3770*/  USEL UR18, UR4, URZ, UP0 ;  /* 0x000000ff04127287 */ /* 0x000fe20008000000 */
[----:B------:R1:W-:Y:S03]  /*3780*/  UTCBAR [UR5], URZ ;  /* 0x000000ff050073e9 */ /* 0x0003e600080000ff */
[----:B------:R-:W-:Y:S01]  /*3790*/  LOP3.LUT R11, R11, UR6, RZ, 0x3c, !PT ;  /* 0x000000060b0b7c12 */ /* 0x000fe2000f8e3cff */
[----:B------:R-:W-:Y:S07]  /*37a0*/  @P1 BRA `(.L_x_66) ;  /* 0xfffffff800c41947 */ /* 0x000fee000383ffff */
[----:B------:R-:W2:Y:S01]  /*37b0*/  S2UR UR8, SR_CgaCtaId ;  /* 0x00000000000879c3 */ /* 0x000ea20000008800 */
[----:B------:R-:W-:Y:S01]  /*37c0*/  ELECT P0, URZ, PT ;  /* 0x0000000000ff782f */ /* 0x000fe20003800000 */
[----:B------:R-:W-:Y:S01]  /*37d0*/  IMAD.MOV.U32 R0, RZ, RZ, 0x1 ;  /* 0x00000001ff007424 */ /* 0x000fe200078e00ff */
[----:B------:R-:W-:Y:S01]  /*37e0*/  UIADD3 UR13, UPT, UPT, UR13, 0xb0, URZ ;  /* 0x000000b00d0d7890 */ /* 0x000fe2000fffe0ff */
[----:B------:R-:W-:Y:S01]  /*37f0*/  SHF.L.U32 R2, R11, 0x1f, RZ ;  /* 0x0000001f0b027819 */ /* 0x000fe200000006ff */
[----:B------:R-:W-:-:S03]  /*3800*/  UMOV UR4, 0x40 ;  /* 0x0000004000047882 */ /* 0x000fc60000000000 */
[----:B------:R-:W-:Y:S01]  /*3810*/  UVIRTCOUNT.DEALLOC.SMPOOL 0x80 ;  /* 0x000000800000784c */ /* 0x000fe20000000000 */
[----:B--2---:R-:W-:Y:S02]  /*3820*/  ULEA UR8, UR8, UR4, 0x18 ;  /* 0x0000000408087291 */ /* 0x004fe4000f8ec0ff */
[----:B------:R-:W-:-:S07]  /*3830*/  ULEA UR4, UR18, UR13, 0x3 ;  /* 0x0000000d12047291 */ /* 0x000fce000f8e18ff */
[----:B------:R2:W-:Y:S02]  /*3840*/  @P0 STS.U8 [UR8+0x1c], R0 ;  /* 0x00001c00ff000988 */ /* 0x0005e40008000008 */
[----:B------:R-:W4:Y:S02]  /*3850*/  SYNCS.PHASECHK.TRANS64.TRYWAIT P0, [UR4], R2 ;  /* 0x00000002ff0075a7 */ /* 0x000f240008001104 */
[----:B--2-4-:R-:W-:Y:S05]  /*3860*/  @!P0 BRA `(.L_x_67) ;  /* 0x0000004000f48947 */ /* 0x014fea0003800000 */
.L_x_132:
[----:B------:R-:W-:-:S04]  /*3870*/  UIADD3 UR4, UPT, UPT, UR18, 0x1, URZ ;  /* 0x0000000112047890 */ /* 0x000fc8000fffe0ff */
[----:B------:R-:W-:-:S04]  /*3880*/  UISETP.NE.AND UP0, UPT, UR4, 0x4, UPT ;  /* 0x000000040400788c */ /* 0x000fc8000bf05270 */
[----:B------:R-:W-:Y:S02]  /*3890*/  USEL UR6, URZ, 0x1, UP0 ;  /* 0x00000001ff067887 */ /* 0x000fe40008000000 */
[----:B------:R-:W-:-:S04]  /*38a0*/  USEL UR4, UR4, URZ, UP0 ;  /* 0x000000ff04047287 */ /* 0x000fc80008000000 */
[----:B-1----:R-:W-:Y:S01]  /*38b0*/  ULEA UR5, UR4, UR13, 0x3 ;  /* 0x0000000d04057291 */ /* 0x002fe2000f8e18ff */
[----:B--2---:R-:W-:-:S04]  /*38c0*/  LOP3.LUT R2, R11, UR6, RZ, 0x3c, !PT ;  /* 0x000000060b027c12 */ /* 0x004fc8000f8e3cff */
[----:B------:R-:W-:-:S04]  /*38d0*/  SHF.L.U32 R3, R2, 0x1f, RZ ;  /* 0x0000001f02037819 */ /* 0x000fc800000006ff */
[----:B------:R-:W1:Y:S02]  /*38e0*/  SYNCS.PHASECHK.TRANS64.TRYWAIT P0, [UR5], R3 ;  /* 0x00000003ff0075a7 */ /* 0x000e640008001105 */
[----:B-1----:R-:W-:Y:S05]  /*38f0*/  @!P0 BRA `(.L_x_68) ;  /* 0x0000004000e88947 */ /* 0x002fea0003800000 */
.L_x_134:
        /* <DEDUP_REMOVED lines=9> */
.L_x_136:
[----:B------:R-:W-:-:S04]  /*3990*/  UIADD3 UR4, UPT, UPT, UR4, 0x1, URZ ;  /* 0x0000000104047890 */ /* 0x000fc8000fffe0ff */
[----:B------:R-:W-:-:S04]  /*39a0*/  UISETP.NE.AND UP0, UPT, UR4, 0x4, UPT ;  /* 0x000000040400788c */ /* 0x000fc8000bf05270 */
[----:B------:R-:W-:Y:S02]  /*39b0*/  USEL UR5, URZ, 0x1, UP0 ;  /* 0x00000001ff057887 */ /* 0x000fe40008000000 */
[----:B------:R-:W-:-:S04]  /*39c0*/  USEL UR4, UR4, URZ, UP0 ;  /* 0x000000ff04047287 */ /* 0x000fc80008000000 */
[----:B------:R-:W-:Y:S01]  /*39d0*/  ULEA UR4, UR4, UR13, 0x3 ;  /* 0x0000000d04047291 */ /* 0x000fe2000f8e18ff */
[----:B------:R-:W-:-:S04]  /*39e0*/  LOP3.LUT R2, R2, UR5, RZ, 0x3c, !PT ;  /* 0x0000000502027c12 */ /* 0x000fc8000f8e3cff */
[----:B------:R-:W-:-:S04]  /*39f0*/  SHF.L.U32 R2, R2, 0x1f, RZ ;  /* 0x0000001f02027819 */ /* 0x000fc800000006ff */
[----:B------:R-:W2:Y:S02]  /*3a00*/  SYNCS.PHASECHK.TRANS64.TRYWAIT P0, [UR4], R2 ;  /* 0x00000002ff0075a7 */ /* 0x000ea40008001104 */
[----:B--2---:R-:W-:Y:S05]  /*3a10*/  @!P0 BRA `(.L_x_70) ;  /* 0x0000004000d08947 */ /* 0x004fea0003800000 */
.L_x_138:
[----:B------:R-:W-:Y:S01]  /*3a20*/  NOP ;  /* 0x0000000000007918 */ /* 0x000fe20000000000 */
[----:B-1----:R-:W1:Y:S01]  /*3a30*/  LDS R0, [UR8+0x14] ;  /* 0x00001408ff007984 */ /* 0x002e620008000800 */
[----:B------:R-:W-:Y:S01]  /*3a40*/  ULOP3.LUT UR4, UR24, 0xffff, URZ, 0xc0, !UPT ;  /* 0x0000ffff18047892 */ /* 0x000fe2000f8ec0ff */
[----:B------:R-:W-:Y:S01]  /*3a50*/  UMOV UR5, 0xffff ;  /* 0x0000ffff00057882 */ /* 0x000fe20000000000 */
[----:B------:R-:W-:Y:S02]  /*3a60*/  UMOV UR6, 0x1 ;  /* 0x0000000100067882 */ /* 0x000fe40000000000 */
[----:B------:R-:W-:-:S04]  /*3a70*/  USHF.R.U32.HI UR4, URZ, 0x5, UR4 ;  /* 0x00000005ff047899 */ /* 0x000fc80008011604 */
[----:B------:R-:W-:Y:S02]  /*3a80*/  USHF.L.U32 UR5, UR5, UR4, URZ ;  /* 0x0000000405057299 */ /* 0x000fe400080006ff */
[----:B------:R-:W-:-:S04]  /*3a90*/  USHF.L.U32 UR4, UR6, UR4, URZ ;  /* 0x0000000406047299 */ /* 0x000fc800080006ff */
[----:B-1----:R-:W-:-:S04]  /*3aa0*/  LOP3.LUT R0, R0, UR5, RZ, 0xc0, !PT ;  /* 0x0000000500007c12 */ /* 0x002fc8000f8ec0ff */
[----:B------:R-:W-:-:S13]  /*3ab0*/  ISETP.NE.AND P0, PT, R0, UR5, PT ;  /* 0x0000000500007c0c */ /* 0x000fda000bf05270 */
[----:B------:R-:W-:Y:S05]  /*3ac0*/  @P0 BRA `(.L_x_71) ;  /* 0x0000000000580947 */ /* 0x000fea0003800000 */
[----:B------:R-:W1:Y:S02]  /*3ad0*/  LDS R0, [UR8+0x18] ;  /* 0x00001808ff007984 */ /* 0x000e640008000800 */
[----:B-1----:R-:W-:-:S04]  /*3ae0*/  LOP3.LUT R0, R0, UR4, RZ, 0xc0, !PT ;  /* 0x0000000400007c12 */ /* 0x002fc8000f8ec0ff */
[----:B------:R-:W-:-:S13]  /*3af0*/  ISETP.NE.AND P0, PT, R0, UR4, PT ;  /* 0x0000000400007c0c */ /* 0x000fda000bf05270 */
[----:B------:R-:W-:Y:S05]  /*3b00*/  @P0 BRA `(.L_x_72) ;  /* 0x00000000003c0947 */ /* 0x000fea0003800000 */
[----:B------:R-:W1:Y:S01]  /*3b10*/  S2R R2, SR_LANEID ;  /* 0x0000000000027919 */ /* 0x000e620000000000 */
[----:B------:R-:W-:-:S06]  /*3b20*/  ULOP3.LUT UR5, URZ, UR5, URZ, 0x33, !UPT ;  /* 0x00000005ff057292 */ /* 0x000fcc000f8e33ff */
[----:B------:R-:W-:-:S04]  /*3b30*/  IMAD.U32 R0, RZ, RZ, UR5 ;  /* 0x00000005ff007e24 */ /* 0x000fc8000f8e00ff */
[----:B------:R2:W4:Y:S02]  /*3b40*/  REDUX UR7, R0 ;  /* 0x00000000000773c4 */ /* 0x0005240000000000 */
[----:B------:R1:W-:Y:S01]  /*3b50*/  UTCATOMSWS.AND URZ, UR5 ;  /* 0x0000000500ff79e3 */ /* 0x0003e20008000000 */
[----:B--2---:R-:W-:Y:S01]  /*3b60*/  LOP3.LUT R0, RZ, UR4, RZ, 0x33, !PT ;  /* 0x00000004ff007c12 */ /* 0x004fe2000f8e33ff */
[----:B------:R-:W-:Y:S02]  /*3b70*/  VOTEU.ANY UR4, UPT, PT ;  /* 0x0000000000047886 */ /* 0x000fe400038e0100 */
[----:B------:R-:W-:Y:S02]  /*3b80*/  UFLO.U32 UR4, UR4 ;  /* 0x00000004000472bd */ /* 0x000fe400080e0000 */
[----:B------:R-:W2:Y:S04]  /*3b90*/  REDUX UR6, R0 ;  /* 0x00000000000673c4 */ /* 0x000ea80000000000 */
[----:B-1----:R-:W-:-:S02]  /*3ba0*/  ISETP.EQ.U32.AND P0, PT, R2, UR4, PT ;  /* 0x0000000402007c0c */ /* 0x002fc4000bf02070 */
[----:B----4-:R-:W-:-:S11]  /*3bb0*/  MOV R2, UR7 ;  /* 0x0000000700027c02 */ /* 0x010fd60008000f00 */
[----:B------:R1:W-:Y:S01]  /*3bc0*/  @P0 ATOMS.AND RZ, [UR8+0x14], R2 ;  /* 0x00001402ffff098c */ /* 0x0003e2000a800008 */
[----:B--2---:R-:W-:-:S05]  /*3bd0*/  IMAD.U32 R0, RZ, RZ, UR6 ;  /* 0x00000006ff007e24 */ /* 0x004fca000f8e00ff */
[----:B------:R1:W-:Y:S01]  /*3be0*/  @P0 ATOMS.AND RZ, [UR8+0x18], R0 ;  /* 0x00001800ffff098c */ /* 0x0003e2000a800008 */
[----:B------:R-:W-:Y:S05]  /*3bf0*/  BRA `(.L_x_73) ;  /* 0x0000000000147947 */ /* 0x000fea0003800000 */
.L_x_72:
[----:B------:R-:W-:Y:S02]  /*3c00*/  MOV R2, 0x3c20 ;  /* 0x00003c2000027802 */ /* 0x000fe40000000f00 */
[----:B---3-5:R-:W-:Y:S05]  /*3c10*/  CALL.REL.NOINC `($__internal_0_$__cuda_sm10x_tcgen05_guardrail_trap_col_being_dealloced_not_returned_by_alloc) ;  /* 0x00000044002c7944 */ /* 0x028fea0003c00000 */
[----:B------:R-:W-:Y:S05]  /*3c20*/  BRA `(.L_x_73) ;  /* 0x0000000000087947 */ /* 0x000fea0003800000 */
.L_x_71:
[----:B------:R-:W-:Y:S02]  /*3c30*/  MOV R2, 0x3c50 ;  /* 0x00003c5000027802 */ /* 0x000fe40000000f00 */
[----:B---3-5:R-:W-:Y:S05]  /*3c40*/  CALL.REL.NOINC `($__internal_2_$__cuda_sm10x_tcgen05_guardrail_trap_unallocated_columns_being_dealloced) ;  /* 0x0000004400387944 */ /* 0x028fea0003c00000 */
.L_x_73:
[----:B------:R-:W-:Y:S01]  /*3c50*/  NOP ;  /* 0x0000000000007918 */ /* 0x000fe20000000000 */
[----:B------:R-:W-:Y:S05]  /*3c60*/  EXIT ;  /* 0x000000000000794d */ /* 0x000fea0003800000 */
.L_x_55:
[----:B------:R-:W-:-:S09]  /*3c70*/  UISETP.NE.OR UP0, UPT, UR17, 0x3, !UP3 ;  /* 0x000000031100788c */ /* 0x000fd2000df05670 */
[----:B------:R-:W-:Y:S05]  /*3c80*/  BRA.U UP0, `(.L_x_74) ;  /* 0x0000000d00807547 */ /* 0x000fea000b800000 */
[----:B------:R-:W1:Y:S01]  /*3c90*/  LDCU UR32, c[0x0][0x370] ;  /* 0x00006e00ff2077ac */ /* 0x000e620008000800 */
[----:B------:R-:W2:Y:S01]  /*3ca0*/  LDC.64 R16, c[0x0][0x348] ;  /* 0x0000d200ff107b82 */ /* 0x000ea20000000a00 */
[----:B------:R-:W-:Y:S02]  /*3cb0*/  HFMA2 R13, -RZ, RZ, 0, 0 ;  /* 0x00000000ff0d7431 */ /* 0x000fe400000001ff */
[----:B------:R-:W-:Y:S01]  /*3cc0*/  IMAD.MOV.U32 R15, RZ, RZ, 0x1 ;  /* 0x00000001ff0f7424 */ /* 0x000fe200078e00ff */
[----:B------:R-:W1:Y:S01]  /*3cd0*/  LDCU.128 UR28, c[0x0][0xb10] ;  /* 0x00016200ff1c77ac */ /* 0x000e620008000c00 */
[----:B------:R-:W-:Y:S01]  /*3ce0*/  IMAD.MOV.U32 R14, RZ, RZ, RZ ;  /* 0x000000ffff0e7224 */ /* 0x000fe200078e00ff */
[----:B------:R-:W-:Y:S01]  /*3cf0*/  MOV R7, 0x1000 ;  /* 0x0000100000077802 */ /* 0x000fe20000000f00 */
[----:B------:R-:W3:Y:S01]  /*3d00*/  LDCU UR27, c[0x0][0x374] ;  /* 0x00006e80ff1b77ac */ /* 0x000ee20008000800 */
[----:B------:R-:W4:Y:S01]  /*3d10*/  LDC.64 R2, c[0x0][0x888] ;  /* 0x00022200ff027b82 */ /* 0x000f220000000a00 */
[----:B------:R-:W3:Y:S01]  /*3d20*/  LDCU UR15, c[0x0][0xb0c] ;  /* 0x00016180ff0f77ac */ /* 0x000ee20008000800 */
[----:B------:R-:W2:Y:S06]  /*3d30*/  LDCU UR38, c[0x0][0xb20] ;  /* 0x00016400ff2677ac */ /* 0x000eac0008000800 */
[----:B------:R-:W4:Y:S01]  /*3d40*/  LDC.64 R4, c[0x0][0x890] ;  /* 0x00022400ff047b82 */ /* 0x000f220000000a00 */
[----:B------:R-:W2:Y:S01]  /*3d50*/  LDCU UR4, c[0x0][0xb30] ;  /* 0x00016600ff0477ac */ /* 0x000ea20008000800 */
[----:B------:R-:W-:Y:S01]  /*3d60*/  UMOV UR21, 0x400 ;  /* 0x0000040000157882 */ /* 0x000fe20000000000 */
[----:B-1----:R-:W-:-:S02]  /*3d70*/  UIMAD.WIDE.U32 UR6, UR32, UR28, URZ ;  /* 0x0000001c200672a5 */ /* 0x002fc4000f8e00ff */
[----:B---3--:R-:W-:Y:S02]  /*3d80*/  UIMAD.WIDE.U32 UR8, UR27, UR31, URZ ;  /* 0x0000001f1b0872a5 */ /* 0x008fe4000f8e00ff */
[----:B------:R-:W-:Y:S02]  /*3d90*/  ULEA UR21, UR45, UR21, 0x18 ;  /* 0x000000152d157291 */ /* 0x000fe4000f8ec0ff */
[----:B------:R-:W-:Y:S02]  /*3da0*/  UPLOP3.LUT UP3, UPT, UPT, UPT, UPT, 0x40, 0x4 ;  /* 0x000000000004789c */ /* 0x000fe40003f6e870 */
[----:B------:R-:W-:Y:S01]  /*3db0*/  UIADD3 UR33, UPT, UPT, UR21, 0x48, URZ ;  /* 0x0000004815217890 */ /* 0x000fe2000fffe0ff */
[----:B------:R-:W-:Y:S01]  /*3dc0*/  UMOV UR6, UR7 ;  /* 0x0000000700067c82 */ /* 0x000fe20008000000 */
[----:B------:R-:W-:Y:S01]  /*3dd0*/  UMOV UR34, UR9 ;  /* 0x0000000900227c82 */ /* 0x000fe20008000000 */
[----:B------:R-:W-:Y:S02]  /*3de0*/  UISETP.GE.AND UP0, UPT, UR42, 0x1, UPT ;  /* 0x000000012a00788c */ /* 0x000fe4000bf06270 */
[----:B------:R-:W-:Y:S01]  /*3df0*/  UISETP.NE.AND UP4, UPT, UR42, 0x1, UPT ;  /* 0x000000012a00788c */ /* 0x000fe2000bf85270 */
[----:B------:R-:W1:Y:S01]  /*3e00*/  LDCU.64 UR22, c[0x0][0xb28] ;  /* 0x00016500ff1677ac */ /* 0x000e620008000a00 */
[----:B------:R-:W-:-:S02]  /*3e10*/  UISETP.NE.AND UP6, UPT, UR15, 0x1, UPT ;  /* 0x000000010f00788c */ /* 0x000fc4000bfc5270 */
[----:B------:R-:W-:Y:S02]  /*3e20*/  UISETP.NE.AND UP5, UPT, UR30, 0x1, UPT ;  /* 0x000000011e00788c */ /* 0x000fe4000bfa5270 */
[----:B------:R-:W-:Y:S02]  /*3e30*/  UIADD3 UR17, UPT, UPT, UR21, 0x40, URZ ;  /* 0x0000004015117890 */ /* 0x000fe4000fffe0ff */
[----:B------:R-:W-:Y:S02]  /*3e40*/  UPRMT UR33, UR45, 0x654, UR33 ;  /* 0x000006542d217896 */ /* 0x000fe40008000021 */
[----:B------:R-:W-:Y:S02]  /*3e50*/  USHF.R.U32.HI UR35, URZ, UR29, UR6 ;  /* 0x0000001dff237299 */ /* 0x000fe40008011606 */
[----:B--2---:R-:W-:Y:S02]  /*3e60*/  USHF.R.U32.HI UR34, URZ, UR38, UR34 ;  /* 0x00000026ff227299 */ /* 0x004fe40008011622 */
[----:B------:R-:W-:-:S11]  /*3e70*/  UISETP.NE.AND UP2, UPT, UR4, 0x1, UPT ;  /* 0x000000010400788c */ /* 0x000fd6000bf45270 */
.L_x_83:
[C---:B------:R-:W-:Y:S02]  /*3e80*/  LEA R12, R14.reuse, UR21, 0x3 ;  /* 0x000000150e0c7c11 */ /* 0x040fe4000f8e18ff */
[----:B------:R-:W-:Y:S02]  /*3e90*/  SHF.L.U32 R0, R13, 0x1f, RZ ;  /* 0x0000001f0d007819 */ /* 0x000fe400000006ff */
[----:B------:R-:W-:Y:S02]  /*3ea0*/  LEA R8, R14, UR21, 0x4 ;  /* 0x000000150e087c11 */ /* 0x000fe4000f8e20ff */
[----:B--2---:R-:W2:Y:S02]  /*3eb0*/  SYNCS.PHASECHK.TRANS64.TRYWAIT P0, [R12+URZ+0x70], R0 ;  /* 0x000070000c0075a7 */ /* 0x004ea400080011ff */
[----:B--2---:R-:W-:Y:S05]  /*3ec0*/  @!P0 BRA `(.L_x_75) ;  /* 0x0000003c00bc8947 */ /* 0x004fea0003800000 */
.L_x_139:
[----:B------:R-:W3:Y:S01]  /*3ed0*/  LDS.128 R8, [R8+0x100] ;  /* 0x0001000008087984 */ /* 0x000ee20000000c00 */
[----:B------:R-:W-:Y:S01]  /*3ee0*/  UISETP.GE.AND UP0, UPT, UR42, 0x1, UPT ;  /* 0x000000012a00788c */ /* 0x000fe2000bf06270 */
[----:B------:R-:W-:Y:S01]  /*3ef0*/  @!PT LDS RZ, [RZ] ;  /* 0x00000000fffff984 */ /* 0x000fe20000000800 */
[----:B------:R-:W-:Y:S01]  /*3f00*/  @!PT LDS RZ, [RZ] ;  /* 0x00000000fffff984 */ /* 0x000fe20000000800 */
[----:B------:R-:W-:Y:S01]  /*3f10*/  @!PT LDS RZ, [RZ] ;  /* 0x00000000fffff984 */ /* 0x000fe20000000800 */
[----:B------:R-:W-:Y:S01]  /*3f20*/  @!PT LDS RZ, [RZ] ;  /* 0x00000000fffff984 */ /* 0x000fe20000000800 */
[----:B------:R1:W-:Y:S06]  /*3f30*/  MEMBAR.ALL.CTA ;  /* 0x0000000000007992 */ /* 0x0003ec0000008000 */
[----:B-1----:R-:W1:Y:S01]  /*3f40*/  FENCE.VIEW.ASYNC.S ;  /* 0x00000000000073c6 */ /* 0x002e620000000000 */
[----:B---3--:R-:W-:Y:S11]  /*3f50*/  LOP3.LUT P0, RZ, R10, 0x1, RZ, 0xc0, !PT ;  /* 0x000000010aff7812 */ /* 0x008ff6000780c0ff */
[----:B------:R-:W-:Y:S02]  /*3f60*/  @!UPT UIADD3 URZ, UPT, UPT, URZ, URZ, URZ ;  /* 0x000000fffffff290 */ /* 0x000fe4000fffe0ff */
[----:B-1----:R-:W-:Y:S01]  /*3f70*/  VOTEU.ANY UP1, P0 ;  /* 0x0000000000ff7886 */ /* 0x002fe20000020100 */
[----:B------:R-:W-:Y:S11]  /*3f80*/  PLOP3.LUT P0, PT, PT, PT, UP1, 0x80, 0x8 ;  /* 0x000000000008781c */ /* 0x000ff60003f0f018 */
[----:B------:R-:W-:Y:S02]  /*3f90*/  @!UPT UIADD3 URZ, UPT, UPT, URZ, URZ, URZ ;  /* 0x000000fffffff290 */ /* 0x000fe4000fffe0ff */
[----:B--2---:R-:W-:Y:S02]  /*3fa0*/  @P0 SHF.R.U32.HI R0, RZ, 0x10, R9 ;  /* 0x00000010ff000819 */ /* 0x004fe40000011609 */
[----:B------:R-:W-:Y:S02]  /*3fb0*/  @P0 MOV R6, R8 ;  /* 0x0000000800060202 */ /* 0x000fe40000000f00 */
[----:B------:R-:W-:Y:S01]  /*3fc0*/  @P0 R2UR UR4, R0 ;  /* 0x00000000000402ca */ /* 0x000fe200000e0000 */
[----:B------:R-:W-:Y:S01]  /*3fd0*/  VIADD R0, R12, 0x80 ;  /* 0x000000800c007836 */ /* 0x000fe20000000000 */
[----:B------:R-:W-:Y:S02]  /*3fe0*/  @P0 LOP3.LUT R8, R9, 0xffff, RZ, 0xc0, !PT ;  /* 0x0000ffff09080812 */ /* 0x000fe400078ec0ff */
[----:B------:R-:W-:Y:S02]  /*3ff0*/  @P0 R2UR UR6, R6 ;  /* 0x00000000060602ca */ /* 0x000fe400000e0000 */
[----:B------:R-:W-:Y:S02]  /*4000*/  PRMT R0, RZ, 0x654, R0 ;  /* 0x00000654ff007816 */ /* 0x000fe40000000000 */
[----:B------:R-:W-:Y:S02]  /*4010*/  @P0 R2UR UR5, R8 ;  /* 0x00000000080502ca */ /* 0x000fe400000e0000 */
[----:B------:R1:W-:Y:S03]  /*4020*/  SYNCS.ARRIVE.TRANS64.RED.A1T0 RZ, [R0+URZ], RZ ;  /* 0x000000ff00ff79a7 */ /* 0x0003e600081004ff */
[----:B------:R-:W-:Y:S04]  /*4030*/  @UP1 UMOV UR26, UR4 ;  /* 0x00000004001a1c82 */ /* 0x000fe80008000000 */
[----:B------:R-:W-:Y:S04]  /*4040*/  @UP1 UMOV UR14, UR6 ;  /* 0x00000006000e1c82 */ /* 0x000fe80008000000 */
[----:B------:R-:W-:Y:S01]  /*4050*/  @UP1 UMOV UR13, UR5 ;  /* 0x00000005000d1c82 */ /* 0x000fe20008000000 */
[----:B------:R-:W-:Y:S05]  /*4060*/  BRA.U !UP0, `(.L_x_76) ;  /* 0x0000000108a47547 */ /* 0x000fea000b800000 */
[----:B------:R-:W-:Y:S02]  /*4070*/  UIMAD.WIDE.U32 UR8, UR13, UR31, URZ ;  /* 0x0000001f0d0872a5 */ /* 0x000fe4000f8e00ff */
[----:B------:R-:W-:Y:S02]  /*4080*/  UIMAD.WIDE.U32 UR10, UR14, UR28, URZ ;  /* 0x0000001c0e0a72a5 */ /* 0x000fe4000f8e00ff */
[----:B------:R-:W-:Y:S02]  /*4090*/  USEL UR4, UR27, UR34, !UP5 ;  /* 0x000000221b047287 */ /* 0x000fe4000e800000 */
[----:B------:R-:W-:Y:S02]  /*40a0*/  USEL UR7, UR32, UR35, !UP6 ;  /* 0x0000002320077287 */ /* 0x000fe4000f000000 */
[----:B------:R-:W-:Y:S02]  /*40b0*/  UIMAD.WIDE.U32 UR18, UR4, UR22, URZ ;  /* 0x00000016041272a5 */ /* 0x000fe4000f8e00ff */
[----:B------:R-:W-:Y:S01]  /*40c0*/  UIMAD.WIDE.U32 UR24, UR7, UR22, URZ ;  /* 0x00000016071872a5 */ /* 0x000fe2000f8e00ff */
[----:B------:R-:W-:Y:S02]  /*40d0*/  UMOV UR5, UR9 ;  /* 0x0000000900057c82 */ /* 0x000fe40008000000 */
[----:B------:R-:W-:Y:S03]  /*40e0*/  USHF.R.U32.HI UR6, URZ, UR38, UR5 ;  /* 0x00000026ff067299 */ /* 0x000fe60008011605 */
[----:B------:R-:W-:Y:S01]  /*40f0*/  UMOV UR5, UR11 ;  /* 0x0000000b00057c82 */ /* 0x000fe20008000000 */
[----:B------:R-:W-:Y:S02]  /*4100*/  USEL UR6, UR13, UR6, !UP5 ;  /* 0x000000060d067287 */ /* 0x000fe4000e800000 */
[----:B------:R-:W-:Y:S02]  /*4110*/  USHF.R.U32.HI UR8, URZ, UR29, UR5 ;  /* 0x0000001dff087299 */ /* 0x000fe40008011605 */
[----:B------:R-:W-:Y:S01]  /*4120*/  UIMAD.WIDE.U32 UR10, UR6, UR22, URZ ;  /* 0x00000016060a72a5 */ /* 0x000fe2000f8e00ff */
[----:B------:R-:W-:Y:S02]  /*4130*/  UMOV UR5, UR19 ;  /* 0x0000001300057c82 */ /* 0x000fe40008000000 */
[----:B------:R-:W-:Y:S03]  /*4140*/  @UP4 USHF.R.U32.HI UR4, URZ, UR23, UR5 ;  /* 0x00000017ff044299 */ /* 0x000fe60008011605 */
[----:B------:R-:W-:Y:S01]  /*4150*/  UMOV UR5, UR25 ;  /* 0x0000001900057c82 */ /* 0x000fe20008000000 */
[----:B------:R-:W-:Y:S02]  /*4160*/  UIMAD UR4, UR42, UR4, URZ ;  /* 0x000000042a0472a4 */ /* 0x000fe4000f8e02ff */
[----:B------:R-:W-:Y:S02]  /*4170*/  @UP4 USHF.R.U32.HI UR7, URZ, UR23, UR5 ;  /* 0x00000017ff074299 */ /* 0x000fe40008011605 */
[----:B------:R-:W-:Y:S02]  /*4180*/  USEL UR5, UR14, UR8, !UP6 ;  /* 0x000000080e057287 */ /* 0x000fe4000f000000 */
[----:B------:R-:W-:Y:S02]  /*4190*/  UIMAD UR8, UR42, UR7, URZ ;  /* 0x000000072a0872a4 */ /* 0x000fe4000f8e02ff */
[----:B------:R-:W-:Y:S03]  /*41a0*/  UISETP.GE.AND UP0, UPT, UR6, UR4, UPT ;  /* 0x000000040600728c */ /* 0x000fe6000bf06270 */
[----:B------:R-:W-:Y:S01]  /*41b0*/  UMOV UR4, UR11 ;  /* 0x0000000b00047c82 */ /* 0x000fe20008000000 */
[----:B------:R-:W-:Y:S02]  /*41c0*/  UISETP.GE.OR UP0, UPT, UR5, UR8, UP0 ;  /* 0x000000080500728c */ /* 0x000fe40008706670 */
[----:B------:R-:W-:Y:S02]  /*41d0*/  USHF.R.U32.HI UR4, URZ, UR23, UR4 ;  /* 0x00000017ff047299 */ /* 0x000fe40008011604 */
[----:B------:R-:W-:Y:S02]  /*41e0*/  UIMAD.WIDE.U32 UR8, UR5, UR22, URZ ;  /* 0x00000016050872a5 */ /* 0x000fe4000f8e00ff */
[----:B------:R-:W-:Y:S04]  /*41f0*/  USEL UR10, UR6, UR4, !UP4 ;  /* 0x00000004060a7287 */ /* 0x000fe8000e000000 */
[----:B------:R-:W-:Y:S01]  /*4200*/  UIADD3 UR11, UPT, UPT, -UR10, URZ, URZ ;  /* 0x000000ff0a0b7290 */ /* 0x000fe2000fffe1ff */
[----:B------:R-:W-:Y:S02]  /*4210*/  @!UP0 UMOV UR4, UR9 ;  /* 0x0000000900048c82 */ /* 0x000fe40008000000 */
[----:B------:R-:W-:Y:S02]  /*4220*/  @!UP0 USHF.R.U32.HI UR4, URZ, UR23, UR4 ;  /* 0x00000017ff048299 */ /* 0x000fe40008011604 */
[----:B------:R-:W-:Y:S02]  /*4230*/  UIMAD UR8, UR42, UR11, UR6 ;  /* 0x0000000b2a0872a4 */ /* 0x000fe4000f8e0206 */
[----:B------:R-:W-:Y:S04]  /*4240*/  @!UP0 USEL UR4, UR5, UR4, !UP4 ;  /* 0x0000000405048287 */ /* 0x000fe8000e000000 */
[----:B------:R-:W-:Y:S02]  /*4250*/  @!UP0 UIMAD UR8, UR7, UR8, UR4 ;  /* 0x00000008070882a4 */ /* 0x000fe4000f8e0204 */
[----:B------:R-:W-:Y:S02]  /*4260*/  @!UP0 UIADD3 UR9, UPT, UPT, UR10, -UR4, URZ ;  /* 0x800000040a098290 */ /* 0x000fe4000fffe0ff */
[----:B------:R-:W-:Y:S02]  /*4270*/  UIADD3 UR4, UPT, UPT, -UR5, URZ, URZ ;  /* 0x000000ff05047290 */ /* 0x000fe4000fffe1ff */
[----:B------:R-:W-:Y:S02]  /*4280*/  UIADD3 UR7, UPT, UPT, -UR6, URZ, URZ ;  /* 0x000000ff06077290 */ /* 0x000fe4000fffe1ff */
[----:B------:R-:W-:Y:S02]  /*4290*/  @!UP0 UIMAD UR6, UR9, UR42, UR5 ;  /* 0x0000002a090682a4 */ /* 0x000fe4000f8e0205 */
[----:B------:R-:W-:Y:S02]  /*42a0*/  UIMAD UR14, UR15, UR4, UR14 ;  /* 0x000000040f0e72a4 */ /* 0x000fe4000f8e020e */
[----:B------:R-:W-:Y:S01]  /*42b0*/  UIMAD UR13, UR30, UR7, UR13 ;  /* 0x000000071e0d72a4 */ /* 0x000fe2000f8e020d */
[----:B------:R-:W-:Y:S02]  /*42c0*/  @!UP0 UMOV UR5, UR8 ;  /* 0x0000000800058c82 */ /* 0x000fe40008000000 */
[----:B------:R-:W-:Y:S02]  /*42d0*/  UIMAD UR14, UR5, UR15, UR14 ;  /* 0x0000000f050e72a4 */ /* 0x000fe4000f8e020e */
[----:B------:R-:W-:Y:S11]  /*42e0*/  UIMAD UR13, UR6, UR30, UR13 ;  /* 0x0000001e060d72a4 */ /* 0x000ff6000f8e020d */
[----:B------:R-:W-:Y:S01]  /*42f0*/  @!UPT UIADD3 URZ, UPT, UPT, URZ, URZ, URZ ;  /* 0x000000fffffff290 */ /* 0x000fe2000fffe0ff */
.L_x_76:
[----:B------:R-:W2:Y:S01]  /*4300*/  @!UP2 LDCU.128 UR8, c[0x0][0xb10] ;  /* 0x00016200ff08a7ac */ /* 0x000ea20008000c00 */
[C---:B----4-:R-:W-:Y:S02]  /*4310*/  ISETP.NE.U32.AND P1, PT, R4.reuse, RZ, PT ;  /* 0x000000ff0400720c */ /* 0x050fe40003f25070 */
[----:B------:R-:W-:Y:S02]  /*4320*/  ISETP.NE.U32.AND P0, PT, R4, RZ, PT ;  /* 0x000000ff0400720c */ /* 0x000fe40003f05070 */
[C---:B------:R-:W-:Y:S02]  /*4330*/  ISETP.NE.AND.EX P1, PT, R5.reuse, RZ, PT, P1 ;  /* 0x000000ff0500720c */ /* 0x040fe40003f25310 */
[----:B------:R-:W-:Y:S01]  /*4340*/  ISETP.NE.AND.EX P0, PT, R5, RZ, PT, P0 ;  /* 0x000000ff0500720c */ /* 0x000fe20003f05300 */
[----:B------:R-:W3:Y:S01]  /*4350*/  @!UP2 LDCU UR5, c[0x0][0xb0c] ;  /* 0x00016180ff05a7ac */ /* 0x000ee20008000800 */
[----:B------:R-:W-:Y:S01]  /*4360*/  SHF.L.U32 R9, R15, 0x1f, RZ ;  /* 0x0000001f0f097819 */ /* 0x000fe200000006ff */
[----:B------:R-:W-:Y:S02]  /*4370*/  USHF.L.U32 UR19, UR16, 0x6, URZ ;  /* 0x0000000610137899 */ /* 0x000fe400080006ff */
[----:B------:R-:W-:Y:S02]  /*4380*/  USHF.L.U32 UR18, UR20, 0x7, URZ ;  /* 0x0000000714127899 */ /* 0x000fe400080006ff */
[----:B--2---:R-:W-:Y:S07]  /*4390*/  UIMAD.WIDE.U32 UR6, UR14, UR8, URZ ;  /* 0x000000080e0672a5 */ /* 0x004fee000f8e00ff */
[----:B------:R-:W-:Y:S01]  /*43a0*/  @!UP2 UMOV UR4, UR7 ;  /* 0x000000070004ac82 */ /* 0x000fe20008000000 */
[----:B---3--:R-:W-:Y:S02]  /*43b0*/  @!UP2 UISETP.NE.AND UP0, UPT, UR5, 0x1, UPT ;  /* 0x000000010500a88c */ /* 0x008fe4000bf05270 */
[----:B------:R-:W-:Y:S02]  /*43c0*/  @!UP2 USHF.R.U32.HI UR4, URZ, UR9, UR4 ;  /* 0x00000009ff04a299 */ /* 0x000fe40008011604 */
[----:B------:R-:W-:Y:S02]  /*43d0*/  UIMAD.WIDE.U32 UR6, UR13, UR11, URZ ;  /* 0x0000000b0d0672a5 */ /* 0x000fe4000f8e00ff */
[----:B------:R-:W-:Y:S02]  /*43e0*/  @!UP2 USEL UR8, UR14, UR4, !UP0 ;  /* 0x000000040e08a287 */ /* 0x000fe4000c000000 */
[----:B------:R-:W-:Y:S03]  /*43f0*/  @!UP2 UISETP.NE.AND UP0, UPT, UR10, 0x1, UPT ;  /* 0x000000010a00a88c */ /* 0x000fe6000bf05270 */
[----:B------:R-:W-:Y:S02]  /*4400*/  @!UP2 UMOV UR6, UR7 ;  /* 0x000000070006ac82 */ /* 0x000fe40008000000 */
[----:B------:R-:W2:Y:S02]  /*4410*/  @!UP2 LDCU UR4, c[0x0][0xb20] ;  /* 0x00016400ff04a7ac */ /* 0x000ea40008000800 */
[----:B--2---:R-:W-:Y:S04]  /*4420*/  @!UP2 USHF.R.U32.HI UR6, URZ, UR4, UR6 ;  /* 0x00000004ff06a299 */ /* 0x004fe80008011606 */
[----:B------:R-:W-:Y:S04]  /*4430*/  @!UP2 USEL UR6, UR13, UR6, !UP0 ;  /* 0x000000060d06a287 */ /* 0x000fe8000c000000 */
[----:B------:R-:W-:Y:S02]  /*4440*/  @!UP2 UIADD3 UR4, UPT, UPT, -UR8, UR6, URZ ;  /* 0x000000060804a290 */ /* 0x000fe4000fffe1ff */
[----:B------:R-:W-:Y:S02]  /*4450*/  @!UP2 UIADD3 UR6, UPT, UPT, UR8, -UR6, URZ ;  /* 0x800000060806a290 */ /* 0x000fe4000fffe0ff */
[----:B------:R-:W-:Y:S02]  /*4460*/  @!UP2 UIMAD UR14, UR4, UR5, UR14 ;  /* 0x00000005040ea2a4 */ /* 0x000fe4000f8e020e */
[----:B------:R-:W-:Y:S01]  /*4470*/  @!UP2 UIMAD UR13, UR6, UR10, UR13 ;  /* 0x0000000a060da2a4 */ /* 0x000fe2000f8e020d */
[----:B------:R-:W-:Y:S11]  /*4480*/  BRA.U UP3, `(.L_x_77) ;  /* 0x0000000103107547 */ /* 0x000ff6000b800000 */
[----:B------:R-:W-:Y:S04]  /*4490*/  MOV R6, UR37 ;  /* 0x0000002500067c02 */ /* 0x000fe80008000f00 */
[----:B------:R-:W-:Y:S04]  /*44a0*/  SHF.L.U32 R6, R6, 0x1f, RZ ;  /* 0x0000001f06067819 */ /* 0x000fe800000006ff */
[----:B------:R-:W2:Y:S02]  /*44b0*/  SYNCS.PHASECHK.TRANS64.TRYWAIT P2, [UR21+0x68], R6 ;  /* 0x00006806ff0075a7 */ /* 0x000ea40008041115 */
[----:B--2---:R-:W-:Y:S05]  /*44c0*/  @!P2 BRA `(.L_x_78) ;  /* 0x000000380050a947 */ /* 0x004fea0003800000 */
.L_x_77:
[----:B------:R-:W-:Y:S05]  /*44d0*/  @!P1 BRA `(.L_x_79) ;  /* 0x0000000000309947 */ /* 0x000fea0003800000 */
[----:B------:R-:W-:Y:S01]  /*44e0*/  ISETP.NE.U32.AND P1, PT, R2, RZ, PT ;  /* 0x000000ff0200720c */ /* 0x000fe20003f25070 */
[----:B------:R-:W2:Y:S01]  /*44f0*/  LDCU.64 UR4, c[0x0][0x358] ;  /* 0x00006b00ff0477ac */ /* 0x000ea20008000a00 */
[----:B------:R-:W-:Y:S02]  /*4500*/  IMAD.MOV.U32 R74, RZ, RZ, 0x1 ;  /* 0x00000001ff4a7424 */ /* 0x000fe400078e00ff */
[----:B------:R-:W-:Y:S11]  /*4510*/  ISETP.NE.AND.EX P1, PT, R3, RZ, PT, P1 ;  /* 0x000000ff0300720c */ /* 0x000ff60003f25310 */
[----:B------:R-:W-:Y:S02]  /*4520*/  @!UPT UIADD3 URZ, UPT, UPT, URZ, URZ, URZ ;  /* 0x000000fffffff290 */ /* 0x000fe4000fffe0ff */
[----:B------:R-:W3:Y:S01]  /*4530*/  @P1 LDC.64 R10, c[0x0][0x888] ;  /* 0x00022200ff0a1b82 */ /* 0x000ee20000000a00 */
[----:B-1----:R-:W-:Y:S04]  /*4540*/  @P1 IMAD R0, R4, UR36, RZ ;  /* 0x0000002404001c24 */ /* 0x002fe8000f8e02ff */
[----:B---3--:R-:W-:Y:S04]  /*4550*/  @P1 IMAD.WIDE R10, R0, 0x4, R10 ;  /* 0x00000004000a1825 */ /* 0x008fe800078e020a */
[----:B------:R-:W-:Y:S01]  /*4560*/  HFMA2 R0, -RZ, RZ, 0, 5.9604644775390625e-08 ;  /* 0x00000001ff007431 */ /* 0x000fe200000001ff */
[----:B--2--5:R2:W5:Y:S04]  /*4570*/  @P1 LDG.E R40, desc[UR4][R10.64] ;  /* 0x000000040a281981 */ /* 0x024568000c1e1900 */
[----:B------:R-:W-:Y:S01]  /*4580*/  @!P1 PRMT R74, R0, 0x7610, R74 ;  /* 0x00007610004a9816 */ /* 0x000fe2000000004a */
[----:B--2---:R-:W3:Y:S06]  /*4590*/  @!P1 LDC R40, c[0x0][0x880] ;  /* 0x00022000ff289b82 */ /* 0x004eec0000000800 */
.L_x_79:
[----:B---3-5:R-:W-:Y:S01]  /*45a0*/  @!P0 ISETP.EQ.AND P1, PT, R40, RZ, PT ;  /* 0x000000ff2800820c */ /* 0x028fe20003f22270 */
[----:B------:R-:W-:Y:S01]  /*45b0*/  @!UPT UIADD3 URZ, UPT, UPT, URZ, URZ, URZ ;  /* 0x000000fffffff290 */ /* 0x000fe2000fffe0ff */
[----:B------:R-:W-:Y:S11]  /*45c0*/  @!P0 BRA `(.L_x_80) ;  /* 0x0000000000188947 */ /* 0x000ff60003800000 */
[----:B------:R-:W-:Y:S02]  /*45d0*/  LOP3.LUT P0, RZ, R74, 0xff, RZ, 0xc0, !PT ;  /* 0x000000ff4aff7812 */ /* 0x000fe4000780c0ff */
[----:B------:R-:W-:Y:S04]  /*45e0*/  ISETP.NE.U32.AND P1, PT, R2, RZ, PT ;  /* 0x000000ff0200720c */ /* 0x000fe80003f25070 */
[----:B------:R-:W-:Y:S04]  /*45f0*/  ISETP.NE.AND.EX P1, PT, R3, RZ, PT, P1 ;  /* 0x000000ff0300720c */ /* 0x000fe80003f25310 */
[----:B------:R-:W-:Y:S03]  /*4600*/  PLOP3.LUT P1, PT, P1, PT, PT, 0x8, 0x80 ;  /* 0x000000000080781c */ /* 0x000fe60000f2e170 */
[----:B------:R-:W-:Y:S11]  /*4610*/  @P0 ISETP.EQ.AND P1, PT, R40, RZ, PT ;  /* 0x000000ff2800020c */ /* 0x000ff60003f22270 */
[----:B------:R-:W-:Y:S02]  /*4620*/  @!UPT UIADD3 URZ, UPT, UPT, URZ, URZ, URZ ;  /* 0x000000fffffff290 */ /* 0x000fe4000fffe0ff */
.L_x_80:
[----:B------:R-:W2:Y:S01]  /*4630*/  SYNCS.PHASECHK.TRANS64.TRYWAIT P2, [UR21+0x50], R9 ;  /* 0x00005009ff0075a7 */ /* 0x000ea20008041115 */
[----:B------:R-:W-:Y:S04]  /*4640*/  ELECT P0, URZ, PT ;  /* 0x0000000000ff782f */ /* 0x000fe80003800000 */
[----:B------:R-:W-:Y:S11]  /*4650*/  PLOP3.LUT P1, PT, P1, P0, PT, 0xf2, 0x2f ;  /* 0x00000000002f781c */ /* 0x000ff60000f21e72 */
[----:B------:R-:W-:Y:S02]  /*4660*/  @!UPT UIADD3 URZ, UPT, UPT, URZ, URZ, URZ ;  /* 0x000000fffffff290 */ /* 0x000fe4000fffe0ff */
[----:B------:R-:W-:Y:S05]  /*4670*/  @!P1 IADD3 R8, P0, PT, R16, 0x580, RZ ;  /* 0x0000058010089810 */ /* 0x000fea0007f1e0ff */
[----:B-1----:R-:W-:Y:S01]  /*4680*/  @!P1 IMAD.X R6, RZ, RZ, R17, P0 ;  /* 0x000000ffff069224 */ /* 0x002fe200000e0611 */
[----:B--2---:R-:W-:Y:S07]  /*4690*/  @!P2 BRA `(.L_x_81) ;  /* 0x0000003400f4a947 */ /* 0x004fee0003800000 */
.L_x_142:
[----:B------:R-:W-:Y:S01]  /*46a0*/  @!P1 R2UR UR5, R8 ;  /* 0x00000000080592ca */ /* 0x000fe200000e0000 */
[----:B------:R-:W-:Y:S01]  /*46b0*/  VOTEU.ALL UP0, P1 ;  /* 0x0000000000ff7886 */ /* 0x000fe20000800000 */
[----:B------:R-:W-:Y:S01]  /*46c0*/  @!P1 R2UR UR4, R6 ;  /* 0x00000000060492ca */ /* 0x000fe200000e0000 */
[----:B-1----:R-:W-:Y:S01]  /*46d0*/  @!P1 IMAD.MOV.U32 R0, RZ, RZ, 0x1000 ;  /* 0x00001000ff009424 */ /* 0x002fe200078e00ff */
[----:B------:R-:W-:Y:S01]  /*46e0*/  UMOV UR8, 0x0 ;  /* 0x0000000000087882 */ /* 0x000fe20000000000 */
[----:B------:R-:W-:Y:S01]  /*46f0*/  UMOV UR9, 0x10000000 ;  /* 0x1000000000097882 */ /* 0x000fe20000000000 */
[----:B------:R-:W-:Y:S01]  /*4700*/  @!UP0 UIADD3 UR16, UPT, UPT, UR21, 0x200, URZ ;  /* 0x0000020015108890 */ /* 0x000fe2000fffe0ff */
[----:B------:R-:W-:Y:S01]  /*4710*/  VIADD R14, R14, 0x1 ;  /* 0x000000010e0e7836 */ /* 0x000fe20000000000 */
[----:B------:R-:W-:Y:S01]  /*4720*/  VOTEU.ALL UP0, P1 ;  /* 0x0000000000ff7886 */ /* 0x000fe20000800000 */
[----:B------:R-:W-:Y:S01]  /*4730*/  UMOV UR20, UR36 ;  /* 0x0000002400147c82 */ /* 0x000fe20008000000 */
[----:B------:R-:W-:Y:S03]  /*4740*/  UPRMT UR6, UR45, 0x654, UR17 ;  /* 0x000006542d067896 */ /* 0x000fe60008000011 */
[----:B------:R-:W-:Y:S02]  /*4750*/  IMAD.U32 R10, RZ, RZ, UR5 ;  /* 0x00000005ff0a7e24 */ /* 0x000fe4000f8e00ff */
[----:B------:R-:W-:Y:S03]  /*4760*/  IMAD.U32 R11, RZ, RZ, UR4 ;  /* 0x00000004ff0b7e24 */ /* 0x000fe6000f8e00ff */
[----:B------:R-:W-:Y:S02]  /*4770*/  @!P1 R2UR UR4, R10 ;  /* 0x000000000a0492ca */ /* 0x000fe400000e0000 */
[----:B------:R-:W-:Y:S11]  /*4780*/  @!P1 R2UR UR5, R11 ;  /* 0x000000000b0592ca */ /* 0x000ff600000e0000 */
[----:B------:R-:W-:Y:S02]  /*4790*/  @!UPT UIADD3 URZ, UPT, UPT, URZ, URZ, URZ ;  /* 0x000000fffffff290 */ /* 0x000fe4000fffe0ff */
[----:B------:R1:W-:Y:S01]  /*47a0*/  @!UP0 UTMALDG.3D [UR16], [UR4], desc[UR8] ;  /* 0x00000810040085b4 */ /* 0x0003e20008011000 */
[----:B------:R1:W-:Y:S01]  /*47b0*/  @!P1 SYNCS.ARRIVE.TRANS64.RED.A0TR RZ, [UR21+0x40], R0 ;  /* 0x00004000ffff99a7 */ /* 0x0003e20008300415 */
[----:B------:R-:W-:Y:S01]  /*47c0*/  SYNCS.ARRIVE.TRANS64.RED.A1T0 RZ, [UR6], RZ ;  /* 0x000000ffffff79a7 */ /* 0x000fe20008100406 */
[----:B------:R-:W2:Y:S02]  /*47d0*/  SYNCS.PHASECHK.TRANS64.TRYWAIT P0, [UR21+0x58], R9 ;  /* 0x00005809ff0075a7 */ /* 0x000ea40008001115 */
[----:B-12---:R-:W-:Y:S05]  /*47e0*/  @!P0 BRA `(.L_x_82) ;  /* 0x0000003400b88947 */ /* 0x006fea0003800000 */
.L_x_144:
[----:B------:R-:W-:Y:S01]  /*47f0*/  @!P1 IADD3 R6, P0, PT, R16, 0x580, RZ ;  /* 0x0000058010069810 */ /* 0x000fe20007f1e0ff */
[----:B------:R-:W-:Y:S01]  /*4800*/  VOTEU.ALL UP0, P1 ;  /* 0x0000000000ff7886 */ /* 0x000fe20000800000 */
[----:B------:R-:W-:Y:S01]  /*4810*/  UMOV UR6, 0x0 ;  /* 0x0000000000067882 */ /* 0x000fe20000000000 */
[----:B------:R-:W-:Y:S01]  /*4820*/  UMOV UR7, 0x10000000 ;  /* 0x1000000000077882 */ /* 0x000fe20000000000 */
[----:B------:R-:W-:Y:S01]  /*4830*/  @!P1 R2UR UR5, R6 ;  /* 0x00000000060592ca */ /* 0x000fe200000e0000 */
[----:B-1----:R-:W-:Y:S01]  /*4840*/  @!P1 IMAD.X R0, RZ, RZ, R17, P0 ;  /* 0x000000ffff009224 */ /* 0x002fe200000e0611 */
[----:B------:R-:W-:Y:S01]  /*4850*/  @!UP0 UIADD3 UR10, UPT, UPT, UR18, 0x40, URZ ;  /* 0x00000040120a8890 */ /* 0x000fe2000fffe0ff */
[----:B------:R-:W-:Y:S01]  /*4860*/  R2UR UR16, R76 ;  /* 0x000000004c1072ca */ /* 0x000fe200000e0000 */
[----:B------:R-:W-:Y:S01]  /*4870*/  @!UP0 UIADD3 UR8, UPT, UPT, UR21, 0x1200, URZ ;  /* 0x0000120015088890 */ /* 0x000fe2000fffe0ff */
[----:B------:R-:W-:Y:S01]  /*4880*/  ISETP.NE.AND P0, PT, R14, 0x2, PT ;  /* 0x000000020e00780c */ /* 0x000fe20003f05270 */
[----:B------:R-:W-:Y:S01]  /*4890*/  @!UP0 UIADD3 UR9, UPT, UPT, UR21, 0x48, URZ ;  /* 0x0000004815098890 */ /* 0x000fe2000fffe0ff */
[----:B------:R-:W-:Y:S01]  /*48a0*/  @!P1 R2UR UR4, R0 ;  /* 0x00000000000492ca */ /* 0x000fe200000e0000 */
[----:B------:R-:W-:Y:S01]  /*48b0*/  VOTEU.ALL UP0, P1 ;  /* 0x0000000000ff7886 */ /* 0x000fe20000800000 */
[----:B------:R-:W-:Y:S01]  /*48c0*/  UMOV UR11, UR19 ;  /* 0x00000013000b7c82 */ /* 0x000fe20008000000 */
[----:B------:R-:W-:Y:S01]  /*48d0*/  UMOV UR12, UR36 ;  /* 0x00000024000c7c82 */ /* 0x000fe20008000000 */
[----:B------:R-:W-:Y:S01]  /*48e0*/  SEL R0, RZ, 0x1, P0 ;  /* 0x00000001ff007807 */ /* 0x000fe20000000000 */
[----:B------:R-:W-:Y:S01]  /*48f0*/  UIADD3 UR20, UPT, UPT, UR13, UR63, URZ ;  /* 0x0000003f0d147290 */ /* 0x000fe2000fffe0ff */
[----:B------:R-:W-:Y:S01]  /*4900*/  IMAD.U32 R8, RZ, RZ, UR5 ;  /* 0x00000005ff087e24 */ /* 0x000fe2000f8e00ff */
[----:B------:R-:W-:Y:S01]  /*4910*/  LOP3.LUT R15, R15, 0x1, RZ, 0x3c, !PT ;  /* 0x000000010f0f7812 */ /* 0x000fe200078e3cff */
[----:B------:R-:W-:Y:S01]  /*4920*/  UPLOP3.LUT UP3, UPT, UPT, UPT, UPT, 0x80, 0x8 ;  /* 0x000000000008789c */ /* 0x000fe20003f6f070 */
[----:B------:R-:W-:Y:S01]  /*4930*/  LOP3.LUT R13, R13, R0, RZ, 0x3c, !PT ;  /* 0x000000000d0d7212 */ /* 0x000fe200078e3cff */
[----:B------:R-:W-:Y:S01]  /*4940*/  UIADD3 UR16, UPT, UPT, UR14, UR16, URZ ;  /* 0x000000100e107290 */ /* 0x000fe2000fffe0ff */
[----:B------:R-:W-:Y:S01]  /*4950*/  SEL R14, R14, RZ, P0 ;  /* 0x000000ff0e0e7207 */ /* 0x000fe20000000000 */
[----:B------:R-:W-:Y:S01]  /*4960*/  UMOV UR36, UR26 ;  /* 0x0000001a00247c82 */ /* 0x000fe20008000000 */
[----:B------:R-:W-:Y:S01]  /*4970*/  IMAD.U32 R9, RZ, RZ, UR4 ;  /* 0x00000004ff097e24 */ /* 0x000fe2000f8e00ff */
[----:B------:R-:W-:Y:S04]  /*4980*/  @!P1 R2UR UR4, R8 ;  /* 0x00000000080492ca */ /* 0x000fe800000e0000 */
[----:B------:R-:W-:Y:S11]  /*4990*/  @!P1 R2UR UR5, R9 ;  /* 0x00000000090592ca */ /* 0x000ff600000e0000 */
[----:B------:R-:W-:Y:S02]  /*49a0*/  @!UPT UIADD3 URZ, UPT, UPT, URZ, URZ, URZ ;  /* 0x000000fffffff290 */ /* 0x000fe4000fffe0ff */
[----:B------:R2:W-:Y:S01]  /*49b0*/  @!UP0 UTMALDG.3D [UR8], [UR4], desc[UR6] ;  /* 0x00000608040085b4 */ /* 0x0005e20008011000 */
[----:B------:R2:W-:Y:S01]  /*49c0*/  @!P1 SYNCS.ARRIVE.TRANS64.RED.A0TR RZ, [UR21+0x48], R7 ;  /* 0x00004807ffff99a7 */ /* 0x0005e20008300415 */
[----:B------:R-:W-:Y:S01]  /*49d0*/  SYNCS.ARRIVE.TRANS64.RED.A1T0 RZ, [UR33], RZ ;  /* 0x000000ffffff79a7 */ /* 0x000fe20008100421 */
[----:B------:R-:W-:Y:S05]  /*49e0*/  BRA.U UP1, `(.L_x_83) ;  /* 0xfffffff501247547 */ /* 0x000fea000b83ffff */
[----:B------:R-:W-:-:S04]  /*49f0*/  SHF.L.U32 R2, R15, 0x1f, RZ ;  /* 0x0000001f0f027819 */ /* 0x000fc800000006ff */
[----:B------:R-:W1:Y:S02]  /*4a00*/  SYNCS.PHASECHK.TRANS64.TRYWAIT P0, [UR21+0x50], R2 ;  /* 0x00005002ff0075a7 */ /* 0x000e640008001115 */
[----:B-1----:R-:W-:Y:S05]  /*4a10*/  @!P0 BRA `(.L_x_84) ;  /* 0x0000003400448947 */ /* 0x002fea0003800000 */
.L_x_146:
[----:B-1----:R-:W-:-:S07]  /*4a20*/  MOV R0, UR21 ;  /* 0x0000001500007c02 */ /* 0x002fce0008000f00 */
.L_x_85:
[----:B-1----:R-:W-:-:S04]  /*4a30*/  SHF.L.U32 R2, R15, 0x1f, RZ ;  /* 0x0000001f0f027819 */ /* 0x002fc800000006ff */
[----:B------:R1:W3:Y:S03]  /*4a40*/  SYNCS.PHASECHK.TRANS64.TRYWAIT P0, [R0+URZ+0x58], R2 ;  /* 0x00005802000075a7 */ /* 0x0002e600080011ff */
[----:B---3--:R-:W-:Y:S05]  /*4a50*/  @!P0 NANOSLEEP.SYNCS 0x989680 ;  /* 0x009896800000895d */ /* 0x008fea0003900000 */
[----:B------:R-:W3:Y:S02]  /*4a60*/  @!P0 SYNCS.PHASECHK.TRANS64 P0, [R0+URZ+0x58], R2 ;  /* 0x00005802000085a7 */ /* 0x000ee400080010ff */
[----:B--23--:R-:W-:Y:S05]  /*4a70*/  @P0 EXIT ;  /* 0x000000000000094d */ /* 0x00cfea0003800000 */
[----:B------:R-:W-:Y:S05]  /*4a80*/  BRA `(.L_x_85) ;  /* 0xfffffffc00e87947 */ /* 0x000fea000383ffff */
.L_x_74:
[----:B------:R-:W-:-:S06]  /*4a90*/  UISETP.GE.AND UP0, UPT, UR17, 0x4, UPT ;  /* 0x000000041100788c */ /* 0x000fcc000bf06270 */
[----:B------:R-:W-:-:S13]  /*4aa0*/  PLOP3.LUT P0, PT, PT, PT, UP0, 0x80, 0x8 ;  /* 0x000000000008781c */ /* 0x000fda0003f0f008 */
[----:B------:R-:W-:Y:S05]  /*4ab0*/  @!P0 EXIT ;  /* 0x000000000000894d */ /* 0x000fea0003800000 */
[----:B------:R-:W-:Y:S01]  /*4ac0*/  BAR.SYNC.DEFER_BLOCKING 0x6, 0xa0 ;  /* 0x0182800000007b1d */ /* 0x000fe20000010000 */
[C---:B------:R-:W-:Y:S01]  /*4ad0*/  IMAD.SHL.U32 R7, R84.reuse, 0x40, RZ ;  /* 0x0000004054077824 */ /* 0x040fe200078e00ff */
[C---:B------:R-:W-:Y:S01]  /*4ae0*/  LOP3.LUT R86, R84.reuse, 0x60, RZ, 0xc0, !PT ;  /* 0x0000006054567812 */ /* 0x040fe200078ec0ff */
[C---:B------:R-:W-:Y:S01]  /*4af0*/  IMAD.SHL.U32 R4, R84.reuse, 0x20, RZ ;  /* 0x0000002054047824 */ /* 0x040fe200078e00ff */
[----:B------:R-:W-:Y:S01]  /*4b00*/  CS2R R82, SRZ ;  /* 0x0000000000527805 */ /* 0x000fe2000001ff00 */
[C---:B------:R-:W-:Y:S01]  /*4b10*/  IMAD.SHL.U32 R5, R84.reuse, 0x8, RZ ;  /* 0x0000000854057824 */ /* 0x040fe200078e00ff */
[----:B------:R-:W-:Y:S02]  /*4b20*/  UMOV UR44, 0x400 ;  /* 0x00000400002c7882 */ /* 0x000fe40000000000 */
[----:B------:R-:W1:Y:S01]  /*4b30*/  LDC.64 R72, c[0x0][0x8b0] ;  /* 0x00022c00ff487b82 */ /* 0x000e620000000a00 */
[----:B------:R-:W-:Y:S01]  /*4b40*/  ULEA UR44, UR45, UR44, 0x18 ;  /* 0x0000002c2d2c7291 */ /* 0x000fe2000f8ec0ff */
[----:B------:R-:W-:Y:S01]  /*4b50*/  LOP3.LUT R6, R7, 0x180, RZ, 0xc0, !PT ;  /* 0x0000018007067812 */ /* 0x000fe200078ec0ff */
[----:B------:R-:W-:Y:S01]  /*4b60*/  IMAD.U32 R37, R84, 0x10000, RZ ;  /* 0x0001000054257824 */ /* 0x000fe200078e00ff */
[----:B------:R-:W-:Y:S01]  /*4b70*/  LOP3.LUT R4, R4, 0xc00, RZ, 0xc0, !PT ;  /* 0x00000c0004047812 */ /* 0x000fe200078ec0ff */
[----:B------:R-:W-:Y:S01]  /*4b80*/  UIADD3 UR4, UPT, UPT, UR44, 0x2200, URZ ;  /* 0x000022002c047890 */ /* 0x000fe2000fffe0ff */
[----:B------:R-:W-:Y:S01]  /*4b90*/  LOP3.LUT R5, R6, 0x30, R5, 0xf8, !PT ;  /* 0x0000003006057812 */ /* 0x000fe200078ef805 */
[----:B------:R-:W-:Y:S01]  /*4ba0*/  IMAD.SHL.U32 R6, R84, 0x2, RZ ;  /* 0x0000000254067824 */ /* 0x000fe200078e00ff */
[----:B------:R-:W2:Y:S01]  /*4bb0*/  LDC.64 R70, c[0x0][0x8a8] ;  /* 0x00022a00ff467b82 */ /* 0x000ea20000000a00 */
[----:B------:R-:W-:Y:S01]  /*4bc0*/  LOP3.LUT R4, R4, 0x40, R7, 0xf8, !PT ;  /* 0x0000004004047812 */ /* 0x000fe200078ef807 */
[----:B------:R-:W-:Y:S01]  /*4bd0*/  IMAD.MOV.U32 R36, RZ, RZ, RZ ;  /* 0x000000ffff247224 */ /* 0x000fe200078e00ff */
[----:B------:R-:W-:Y:S01]  /*4be0*/  LOP3.LUT R37, R37, 0x600000, RZ, 0xc0, !PT ;  /* 0x0060000025257812 */ /* 0x000fe200078ec0ff */
[----:B------:R-:W-:Y:S01]  /*4bf0*/  IMAD.MOV.U32 R78, RZ, RZ, RZ ;  /* 0x000000ffff4e7224 */ /* 0x000fe200078e00ff */
[----:B------:R-:W-:-:S02]  /*4c00*/  LOP3.LUT R84, R84, 0x2, RZ, 0xc0, !PT ;  /* 0x0000000254547812 */ /* 0x000fc400078ec0ff */
[----:B------:R-:W-:Y:S02]  /*4c10*/  CS2R R80, SRZ ;  /* 0x0000000000507805 */ /* 0x000fe4000001ff00 */
[----:B------:R-:W-:Y:S01]  /*4c20*/  LOP3.LUT R5, R5, 0x20, R6, 0x78, !PT ;  /* 0x0000002005057812 */ /* 0x000fe200078e7806 */
[----:B------:R-:W-:Y:S01]  /*4c30*/  IMAD.U32 R85, RZ, RZ, UR4 ;  /* 0x00000004ff557e24 */ /* 0x000fe2000f8e00ff */
[----:B------:R-:W3:Y:S01]  /*4c40*/  LDS R0, [UR44+0x120] ;  /* 0x0001202cff007984 */ /* 0x000ee20008000800 */
[----:B------:R-:W-:Y:S01]  /*4c50*/  LOP3.LUT R4, R4, 0x200, R7, 0xf8, !PT ;  /* 0x0000020004047812 */ /* 0x000fe200078ef807 */
[----:B------:R-:W-:Y:S01]  /*4c60*/  IMAD.MOV R79, RZ, RZ, -R84 ;  /* 0x000000ffff4f7224 */ /* 0x000fe200078e0a54 */
[----:B------:R-:W4:Y:S02]  /*4c70*/  LDCU UR58, c[0x0][0x370] ;  /* 0x00006e00ff3a77ac */ /* 0x000f240008000800 */
[----:B------:R-:W-:Y:S01]  /*4c80*/  LOP3.LUT R69, R4, R5, RZ, 0xfc, !PT ;  /* 0x0000000504457212 */ /* 0x000fe200078efcff */
[----:B------:R-:W1:Y:S01]  /*4c90*/  LDCU UR43, c[0x0][0xb0c] ;  /* 0x00016180ff2b77ac */ /* 0x000e620008000800 */
[----:B------:R-:W1:Y:S01]  /*4ca0*/  LDCU UR39, c[0x0][0xb30] ;  /* 0x00016600ff2777ac */ /* 0x000e620008000800 */
[----:B------:R-:W1:Y:S01]  /*4cb0*/  LDCU.64 UR56, c[0x0][0x888] ;  /* 0x00011100ff3877ac */ /* 0x000e620008000a00 */
[----:B------:R-:W1:Y:S01]  /*4cc0*/  LDCU.64 UR40, c[0x0][0xb28] ;  /* 0x00016500ff2877ac */ /* 0x000e620008000a00 */
[----:B------:R-:W1:Y:S01]  /*4cd0*/  LDCU.64 UR60, c[0x0][0x890] ;  /* 0x00011200ff3c77ac */ /* 0x000e620008000a00 */
[----:B------:R-:W1:Y:S01]  /*4ce0*/  LDCU.128 UR52, c[0x0][0xb10] ;  /* 0x00016200ff3477ac */ /* 0x000e620008000c00 */
[----:B------:R-:W1:Y:S01]  /*4cf0*/  LDCU UR47, c[0x0][0x374] ;  /* 0x00006e80ff2f77ac */ /* 0x000e620008000800 */
[----:B------:R-:W-:Y:S01]  /*4d00*/  UIADD3 UR62, UPT, UPT, UR44, 0x200, URZ ;  /* 0x000002002c3e7890 */ /* 0x000fe2000fffe0ff */
[----:B-1234-:R-:W-:-:S11]  /*4d10*/  IMAD.IADD R37, R0, 0x1, R37 ;  /* 0x0000000100257824 */ /* 0x01efd600078e0225 */
.L_x_111:
[----:B------:R-:W-:Y:S02]  /*4d20*/  LEA R3, R78, UR44, 0x3 ;  /* 0x0000002c4e037c11 */ /* 0x000fe4000f8e18ff */
[----:B------:R-:W-:Y:S02]  /*4d30*/  SHF.L.U32 R0, R82, 0x1f, RZ ;  /* 0x0000001f52007819 */ /* 0x000fe400000006ff */
[----:B-1----:R-:W-:Y:S02]  /*4d40*/  LEA R4, R78, UR44, 0x4 ;  /* 0x0000002c4e047c11 */ /* 0x002fe4000f8e20ff */
[----:B------:R-:W1:Y:S02]  /*4d50*/  SYNCS.PHASECHK.TRANS64.TRYWAIT P0, [R3+URZ+0x70], R0 ;  /* 0x00007000030075a7 */ /* 0x000e6400080011ff */
[----:B-1----:R-:W-:Y:S05]  /*4d60*/  @!P0 BRA `(.L_x_86) ;  /* 0x0000003000888947 */ /* 0x002fea0003800000 */
.L_x_147:
        /* <DEDUP_REMOVED lines=8> */
[----:B--2---:R-:W-:Y:S11]  /*4df0*/  LOP3.LUT P0, RZ, R6, 0x1, RZ, 0xc0, !PT ;  /* 0x0000000106ff7812 */ /* 0x004ff6000780c0ff */
[----:B------:R-:W-:Y:S02]  /*4e00*/  @!UPT UIADD3 URZ, UPT, UPT, URZ, URZ, URZ ;  /* 0x000000fffffff290 */ /* 0x000fe4000fffe0ff */
[----:B---3--:R-:W-:Y:S01]  /*4e10*/  VOTEU.ANY UP1, P0 ;  /* 0x0000000000ff7886 */ /* 0x008fe20000020100 */
[----:B------:R-:W-:Y:S01]  /*4e20*/  PLOP3.LUT P0, PT, PT, PT, UP1, 0x80, 0x8 ;  /* 0x000000000008781c */ /* 0x000fe20003f0f018 */
[----:B------:R-:W-:Y:S11]  /*4e30*/  UP2UR UR46, UPR, URZ, 0x2 ;  /* 0x00000002ff2e7883 */ /* 0x000ff60008000000 */
[----:B------:R-:W-:Y:S01]  /*4e40*/  @!UPT UIADD3 URZ, UPT, UPT, URZ, URZ, URZ ;  /* 0x000000fffffff290 */ /* 0x000fe2000fffe0ff */
[----:B-1----:R-:W-:Y:S02]  /*4e50*/  @P0 SHF.R.U32.HI R0, RZ, 0x10, R5 ;  /* 0x00000010ff000819 */ /* 0x002fe40000011605 */
        /* <DEDUP_REMOVED lines=12> */
[----:B------:R-:W2:Y:S01]  /*4f20*/  LDCU UR12, c[0x0][0xb20] ;  /* 0x00016400ff0c77ac */ /* 0x000ea20008000800 */
[----:B------:R-:W-:Y:S02]  /*4f30*/  UIMAD.WIDE.U32 UR4, UR47, UR55, URZ ;  /* 0x000000372f0472a5 */ /* 0x000fe4000f8e00ff */
[----:B------:R-:W-:Y:S02]  /*4f40*/  UIMAD.WIDE.U32 UR6, UR58, UR52, URZ ;  /* 0x000000343a0672a5 */ /* 0x000fe4000f8e00ff */
[----:B------:R-:W-:Y:S02]  /*4f50*/  UISETP.NE.AND UP0, UPT, UR54, 0x1, UPT ;  /* 0x000000013600788c */ /* 0x000fe4000bf05270 */
[----:B------:R-:W-:Y:S02]  /*4f60*/  UIMAD.WIDE.U32 UR8, UR37, UR55, URZ ;  /* 0x00000037250872a5 */ /* 0x000fe4000f8e00ff */
[----:B------:R-:W-:Y:S02]  /*4f70*/  UIMAD.WIDE.U32 UR10, UR38, UR52, URZ ;  /* 0x00000034260a72a5 */ /* 0x000fe4000f8e00ff */
[----:B------:R-:W-:Y:S02]  /*4f80*/  UISETP.NE.AND UP1, UPT, UR43, 0x1, UPT ;  /* 0x000000012b00788c */ /* 0x000fe4000bf25270 */
[----:B------:R-:W-:Y:S01]  /*4f90*/  UISETP.NE.AND UP2, UPT, UR42, 0x1, UPT ;  /* 0x000000012a00788c */ /* 0x000fe2000bf45270 */
[----:B------:R-:W-:Y:S02]  /*4fa0*/  UMOV UR4, UR5 ;  /* 0x0000000500047c82 */ /* 0x000fe40008000000 */
[----:B--2---:R-:W-:Y:S03]  /*4fb0*/  USHF.R.U32.HI UR5, URZ, UR12, UR4 ;  /* 0x0000000cff057299 */ /* 0x004fe60008011604 */
[----:B------:R-:W-:Y:S02]  /*4fc0*/  UMOV UR4, UR7 ;  /* 0x0000000700047c82 */ /* 0x000fe40008000000 */
[----:B------:R-:W-:Y:S02]  /*4fd0*/  USHF.R.U32.HI UR7, URZ, UR53, UR4 ;  /* 0x00000035ff077299 */ /* 0x000fe40008011604 */
[----:B------:R-:W-:Y:S02]  /*4fe0*/  USEL UR4, UR47, UR5, !UP0 ;  /* 0x000000052f047287 */ /* 0x000fe4000c000000 */
[----:B------:R-:W-:Y:S01]  /*4ff0*/  USEL UR7, UR58, UR7, !UP1 ;  /* 0x000000073a077287 */ /* 0x000fe2000c800000 */
[----:B------:R-:W-:Y:S01]  /*5000*/  UMOV UR5, UR9 ;  /* 0x0000000900057c82 */ /* 0x000fe20008000000 */
[----:B------:R-:W-:Y:S02]  /*5010*/  UIMAD.WIDE.U32 UR8, UR4, UR40, URZ ;  /* 0x00000028040872a5 */ /* 0x000fe4000f8e00ff */
[----:B------:R-:W-:Y:S03]  /*5020*/  USHF.R.U32.HI UR6, URZ, UR12, UR5 ;  /* 0x0000000cff067299 */ /* 0x000fe60008011605 */
[----:B------:R-:W-:Y:S01]  /*5030*/  UMOV UR5, UR11 ;  /* 0x0000000b00057c82 */ /* 0x000fe20008000000 */
[----:B------:R-:W-:Y:S02]  /*5040*/  UIMAD.WIDE.U32 UR10, UR7, UR40, URZ ;  /* 0x00000028070a72a5 */ /* 0x000fe4000f8e00ff */
[----:B------:R-:W-:Y:S02]  /*5050*/  USHF.R.U32.HI UR12, URZ, UR53, UR5 ;  /* 0x00000035ff0c7299 */ /* 0x000fe40008011605 */
[----:B------:R-:W-:Y:S01]  /*5060*/  USEL UR6, UR37, UR6, !UP0 ;  /* 0x0000000625067287 */ /* 0x000fe2000c000000 */
[----:B------:R-:W-:Y:S02]  /*5070*/  UMOV UR5, UR9 ;  /* 0x0000000900057c82 */ /* 0x000fe40008000000 */
[----:B------:R-:W-:Y:S01]  /*5080*/  UMOV UR10, UR11 ;  /* 0x0000000b000a7c82 */ /* 0x000fe20008000000 */
[----:B------:R-:W-:Y:S02]  /*5090*/  @UP2 USHF.R.U32.HI UR4, URZ, UR41, UR5 ;  /* 0x00000029ff042299 */ /* 0x000fe40008011605 */
[----:B------:R-:W-:Y:S02]  /*50a0*/  @UP2 USHF.R.U32.HI UR7, URZ, UR41, UR10 ;  /* 0x00000029ff072299 */ /* 0x000fe4000801160a */
[----:B------:R-:W-:Y:S02]  /*50b0*/  UIMAD UR4, UR42, UR4, URZ ;  /* 0x000000042a0472a4 */ /* 0x000fe4000f8e02ff */
[----:B------:R-:W-:Y:S02]  /*50c0*/  UIMAD.WIDE.U32 UR10, UR6, UR40, URZ ;  /* 0x00000028060a72a5 */ /* 0x000fe4000f8e00ff */
[----:B------:R-:W-:Y:S02]  /*50d0*/  USEL UR5, UR38, UR12, !UP1 ;  /* 0x0000000c26057287 */ /* 0x000fe4000c800000 */
[----:B------:R-:W-:Y:S02]  /*50e0*/  UIMAD UR8, UR42, UR7, URZ ;  /* 0x000000072a0872a4 */ /* 0x000fe4000f8e02ff */
[----:B------:R-:W-:Y:S03]  /*50f0*/  UISETP.GE.AND UP0, UPT, UR6, UR4, UPT ;  /* 0x000000040600728c */ /* 0x000fe6000bf06270 */
[----:B------:R-:W-:Y:S01]  /*5100*/  UMOV UR4, UR11 ;  /* 0x0000000b00047c82 */ /* 0x000fe20008000000 */
[----:B------:R-:W-:Y:S02]  /*5110*/  UISETP.GE.OR UP0, UPT, UR5, UR8, UP0 ;  /* 0x000000080500728c */ /* 0x000fe40008706670 */
[----:B------:R-:W-:Y:S02]  /*5120*/  USHF.R.U32.HI UR4, URZ, UR41, UR4 ;  /* 0x00000029ff047299 */ /* 0x000fe40008011604 */
[----:B------:R-:W-:Y:S02]  /*5130*/  UIMAD.WIDE.U32 UR8, UR5, UR40, URZ ;  /* 0x00000028050872a5 */ /* 0x000fe4000f8e00ff */
[----:B------:R-:W-:Y:S02]  /*5140*/  USEL UR11, UR6, UR4, !UP2 ;  /* 0x00000004060b7287 */ /* 0x000fe4000d000000 */
[----:B------:R-:W-:Y:S02]  /*5150*/  UIADD3 UR8, UPT, UPT, -UR5, URZ, URZ ;  /* 0x000000ff05087290 */ /* 0x000fe4000fffe1ff */
[----:B------:R-:W-:Y:S01]  /*5160*/  UIADD3 UR10, UPT, UPT, -UR11, URZ, URZ ;  /* 0x000000ff0b0a7290 */ /* 0x000fe2000fffe1ff */
[----:B------:R-:W-:Y:S01]  /*5170*/  @!UP0 UMOV UR4, UR9 ;  /* 0x0000000900048c82 */ /* 0x000fe20008000000 */
[----:B------:R-:W-:Y:S02]  /*5180*/  UIADD3 UR9, UPT, UPT, -UR6, URZ, URZ ;  /* 0x000000ff06097290 */ /* 0x000fe4000fffe1ff */
[----:B------:R-:W-:Y:S02]  /*5190*/  @!UP0 USHF.R.U32.HI UR4, URZ, UR41, UR4 ;  /* 0x00000029ff048299 */ /* 0x000fe40008011604 */
[----:B------:R-:W-:Y:S02]  /*51a0*/  UIMAD UR10, UR42, UR10, UR6 ;  /* 0x0000000a2a0a72a4 */ /* 0x000fe4000f8e0206 */
[----:B------:R-:W-:Y:S04]  /*51b0*/  @!UP0 USEL UR4, UR5, UR4, !UP2 ;  /* 0x0000000405048287 */ /* 0x000fe8000d000000 */
[----:B------:R-:W-:Y:S02]  /*51c0*/  @!UP0 UIMAD UR10, UR7, UR10, UR4 ;  /* 0x0000000a070a82a4 */ /* 0x000fe4000f8e0204 */
[----:B------:R-:W-:Y:S02]  /*51d0*/  @!UP0 UIADD3 UR11, UPT, UPT, UR11, -UR4, URZ ;  /* 0x800000040b0b8290 */ /* 0x000fe4000fffe0ff */
[----:B------:R-:W-:Y:S02]  /*51e0*/  UIMAD UR7, UR43, UR8, UR38 ;  /* 0x000000082b0772a4 */ /* 0x000fe4000f8e0226 */
[----:B------:R-:W-:Y:S02]  /*51f0*/  @!UP0 UIMAD UR6, UR11, UR42, UR5 ;  /* 0x0000002a0b0682a4 */ /* 0x000fe4000f8e0205 */
[----:B------:R-:W-:Y:S01]  /*5200*/  UIMAD UR4, UR54, UR9, UR37 ;  /* 0x00000009360472a4 */ /* 0x000fe2000f8e0225 */
[----:B------:R-:W-:Y:S02]  /*5210*/  @!UP0 UMOV UR5, UR10 ;  /* 0x0000000a00058c82 */ /* 0x000fe40008000000 */
[----:B------:R-:W-:Y:S02]  /*5220*/  UIMAD UR38, UR5, UR43, UR7 ;  /* 0x0000002b052672a4 */ /* 0x000fe4000f8e0207 */
[----:B------:R-:W-:Y:S11]  /*5230*/  UIMAD UR37, UR6, UR54, UR4 ;  /* 0x00000036062572a4 */ /* 0x000ff6000f8e0204 */
[----:B------:R-:W-:Y:S01]  /*5240*/  @!UPT UIADD3 URZ, UPT, UPT, URZ, URZ, URZ ;  /* 0x000000fffffff290 */ /* 0x000fe2000fffe0ff */
.L_x_87:
[----:B------:R-:W-:Y:S01]  /*5250*/  UISETP.NE.AND UP0, UPT, UR39, 0x1, UPT ;  /* 0x000000012700788c */ /* 0x000fe2000bf05270 */
[----:B------:R-:W-:Y:S01]  /*5260*/  IADD3 R78, PT, PT, R78, 0x1, RZ ;  /* 0x000000014e4e7810 */ /* 0x000fe20007ffe0ff */
[----:B------:R-:W-:Y:S02]  /*5270*/  USHF.L.U32 UR50, UR16, 0x6, URZ ;  /* 0x0000000610327899 */ /* 0x000fe400080006ff */
[----:B------:R-:W-:Y:S07]  /*5280*/  USHF.L.U32 UR49, UR20, 0x7, URZ ;  /* 0x0000000714317899 */ /* 0x000fee00080006ff */
[----:B------:R-:W2:Y:S01]  /*5290*/  @!UP0 LDCU.128 UR12, c[0x0][0xb10] ;  /* 0x00016200ff0c87ac */ /* 0x000ea20008000c00 */
[----:B------:R-:W3:Y:S01]  /*52a0*/  @!UP0 LDCU UR5, c[0x0][0xb0c] ;  /* 0x00016180ff0587ac */ /* 0x000ee20008000800 */
[----:B------:R-:W4:Y:S01]  /*52b0*/  @!UP0 LDCU UR10, c[0x0][0xb20] ;  /* 0x00016400ff0a87ac */ /* 0x000f220008000800 */
[----:B--2---:R-:W-:Y:S02]  /*52c0*/  UIMAD.WIDE.U32 UR8, UR38, UR12, URZ ;  /* 0x0000000c260872a5 */ /* 0x004fe4000f8e00ff */
[----:B------:R-:W-:Y:S02]  /*52d0*/  UIMAD.WIDE.U32 UR6, UR37, UR15, URZ ;  /* 0x0000000f250672a5 */ /* 0x000fe4000f8e00ff */
[----:B------:R-:W-:Y:S03]  /*52e0*/  @!UP0 UISETP.NE.AND UP1, UPT, UR14, 0x1, UPT ;  /* 0x000000010e00888c */ /* 0x000fe6000bf25270 */
[----:B------:R-:W-:Y:S01]  /*52f0*/  @!UP0 UMOV UR4, UR9 ;  /* 0x0000000900048c82 */ /* 0x000fe20008000000 */
[----:B---3--:R-:W-:Y:S02]  /*5300*/  @!UP0 UISETP.NE.AND UP2, UPT, UR5, 0x1, UPT ;  /* 0x000000010500888c */ /* 0x008fe4000bf45270 */
[----:B------:R-:W-:Y:S01]  /*5310*/  @!UP0 USHF.R.U32.HI UR4, URZ, UR13, UR4 ;  /* 0x0000000dff048299 */ /* 0x000fe20008011604 */
[----:B------:R-:W-:Y:S02]  /*5320*/  @!UP0 UMOV UR6, UR7 ;  /* 0x0000000700068c82 */ /* 0x000fe40008000000 */
[----:B----4-:R-:W-:Y:S02]  /*5330*/  @!UP0 USHF.R.U32.HI UR6, URZ, UR10, UR6 ;  /* 0x0000000aff068299 */ /* 0x010fe40008011606 */
[----:B------:R-:W-:Y:S02]  /*5340*/  @!UP0 USEL UR7, UR38, UR4, !UP2 ;  /* 0x0000000426078287 */ /* 0x000fe4000d000000 */
[----:B------:R-:W-:Y:S04]  /*5350*/  @!UP0 USEL UR6, UR37, UR6, !UP1 ;  /* 0x0000000625068287 */ /* 0x000fe8000c800000 */
[----:B------:R-:W-:Y:S02]  /*5360*/  @!UP0 UIADD3 UR4, UPT, UPT, -UR7, UR6, URZ ;  /* 0x0000000607048290 */ /* 0x000fe4000fffe1ff */
[----:B------:R-:W-:Y:S02]  /*5370*/  @!UP0 UIADD3 UR6, UPT, UPT, UR7, -UR6, URZ ;  /* 0x8000000607068290 */ /* 0x000fe4000fffe0ff */
[----:B------:R-:W-:Y:S02]  /*5380*/  @!UP0 UIMAD UR38, UR4, UR5, UR38 ;  /* 0x00000005042682a4 */ /* 0x000fe4000f8e0226 */
[----:B------:R-:W-:Y:S02]  /*5390*/  @!UP0 UIMAD UR37, UR6, UR14, UR37 ;  /* 0x0000000e062582a4 */ /* 0x000fe4000f8e0225 */
[----:B------:R-:W-:Y:S09]  /*53a0*/  ULOP3.LUT UP0, URZ, UR62, 0x1b0, URZ, 0xc0, !UPT ;  /* 0x000001b03eff7892 */ /* 0x000ff2000f80c0ff */
[----:B------:R-:W-:Y:S05]  /*53b0*/  BRA.U !UP0, `(.L_x_88) ;  /* 0x0000000108407547 */ /* 0x000fea000b800000 */
[----:B------:R-:W2:Y:S01]  /*53c0*/  LDCU.64 UR8, c[0x4][0x80] ;  /* 0x01001000ff0877ac */ /* 0x000ea20008000a00 */
[----:B------:R-:W-:Y:S01]  /*53d0*/  MOV R3, 0x0 ;  /* 0x0000000000037802 */ /* 0x000fe20000000f00 */
[----:B------:R-:W-:Y:S02]  /*53e0*/  HFMA2 R12, -RZ, RZ, 0, 5.9604644775390625e-08 ;  /* 0x00000001ff0c7431 */ /* 0x000fe400000001ff */
[----:B------:R-:W-:Y:S02]  /*53f0*/  IMAD.MOV.U32 R8, RZ, RZ, 0x70 ;  /* 0x00000070ff087424 */ /* 0x000fe400078e00ff */
[----:B------:R-:W-:Y:S01]  /*5400*/  IMAD.MOV.U32 R13, RZ, RZ, RZ ;  /* 0x000000ffff0d7224 */ /* 0x000fe200078e00ff */
[----:B------:R-:W3:Y:S01]  /*5410*/  LDCU.64 UR6, c[0x4][0x88] ;  /* 0x01001100ff0677ac */ /* 0x000ee20008000a00 */
[----:B------:R-:W4:Y:S01]  /*5420*/  LDC.64 R2, c[0x4][R3] ;  /* 0x0100000003027b82 */ /* 0x000f220000000a00 */
[----:B------:R-:W1:Y:S01]  /*5430*/  LDCU.64 UR4, c[0x4][0x8] ;  /* 0x01000100ff0477ac */ /* 0x000e620008000a00 */
[----:B--2---:R-:W-:Y:S01]  /*5440*/  MOV R5, UR9 ;  /* 0x0000000900057c02 */ /* 0x004fe20008000f00 */
[----:B------:R-:W-:Y:S01]  /*5450*/  IMAD.U32 R4, RZ, RZ, UR8 ;  /* 0x00000008ff047e24 */ /* 0x000fe2000f8e00ff */
[----:B---3--:R-:W-:Y:S01]  /*5460*/  MOV R7, UR7 ;  /* 0x0000000700077c02 */ /* 0x008fe20008000f00 */
[----:B------:R-:W-:Y:S01]  /*5470*/  IMAD.U32 R6, RZ, RZ, UR6 ;  /* 0x00000006ff067e24 */ /* 0x000fe2000f8e00ff */
[----:B-1----:R-:W-:Y:S01]  /*5480*/  MOV R11, UR5 ;  /* 0x00000005000b7c02 */ /* 0x002fe20008000f00 */
[----:B------:R-:W-:Y:S02]  /*5490*/  IMAD.U32 R10, RZ, RZ, UR4 ;  /* 0x00000004ff0a7e24 */ /* 0x000fe4000f8e00ff */
[----:B------:R-:W-:Y:S07]  /*54a0*/  LEPC R20, `(.L_x_88) ;  /* 0x000000001014794e */ /* 0x000fee0000000000 */
[----:B----45:R-:W-:Y:S05]  /*54b0*/  CALL.ABS.NOINC R2 ;  /* 0x0000000002007343 */ /* 0x030fea0003c00000 */
.L_x_88:
[----:B------:R-:W-:Y:S01]  /*54c0*/  LOP3.LUT P0, RZ, R85, 0x1b0, RZ, 0xc0, !PT ;  /* 0x000001b055ff7812 */ /* 0x000fe2000780c0ff */
[----:B------:R-:W-:Y:S11]  /*54d0*/  BSSY.RECONVERGENT B6, `(.L_x_89) ;  /* 0x0000013000067945 */ /* 0x000ff60003800200 */
[----:B------:R-:W-:Y:S01]  /*54e0*/  @!UPT UIADD3 URZ, UPT, UPT, URZ, URZ, URZ ;  /* 0x000000fffffff290 */ /* 0x000fe2000fffe0ff */
[----:B------:R-:W-:Y:S05]  /*54f0*/  @!P0 BRA `(.L_x_90) ;  /* 0x0000000000408947 */ /* 0x000fea0003800000 */
        /* <DEDUP_REMOVED lines=16> */
.L_x_90:
[----:B------:R-:W-:Y:S05]  /*5600*/  BSYNC.RECONVERGENT B6 ;  /* 0x0000000000067941 */ /* 0x000fea0003800200 */
.L_x_89:
[----:B------:R-:W-:Y:S01]  /*5610*/  R2UR UR4, R77 ;  /* 0x000000004d0472ca */ /* 0x000fe200000e0000 */
[----:B------:R-:W-:Y:S01]  /*5620*/  UISETP.NE.U32.AND UP0, UPT, UR60, URZ, UPT ;  /* 0x000000ff3c00728c */ /* 0x000fe2000bf05070 */
[----:B------:R-:W-:Y:S02]  /*5630*/  ISETP.NE.U32.AND P4, PT, R72, RZ, PT ;  /* 0x000000ff4800720c */ /* 0x000fe40003f85070 */
[----:B------:R-:W-:Y:S01]  /*5640*/  ISETP.NE.U32.AND P2, PT, RZ, UR56, PT ;  /* 0x00000038ff007c0c */ /* 0x000fe2000bf45070 */
[----:B------:R-:W-:Y:S01]  /*5650*/  UISETP.NE.AND.EX UP1, UPT, UR61, URZ, UPT, UP0 ;  /* 0x000000ff3d00728c */ /* 0x000fe2000bf25300 */
[----:B------:R-:W-:Y:S01]  /*5660*/  ISETP.NE.AND.EX P4, PT, R73, RZ, PT, P4 ;  /* 0x000000ff4900720c */ /* 0x000fe20003f85340 */
[----:B------:R-:W-:Y:S01]  /*5670*/  UPLOP3.LUT UP0, UPT, UPT, UPT, UPT, 0x40, 0x4 ;  /* 0x000000000004789c */ /* 0x000fe20003f0e870 */
[----:B------:R-:W-:Y:S05]  /*5680*/  ISETP.NE.AND.EX P2, PT, RZ, UR57, PT, P2 ;  /* 0x00000039ff007c0c */ /* 0x000fea000bf45320 */
[----:B------:R-:W-:Y:S06]  /*5690*/  UISETP.NE.AND UP2, UPT, UR4, URZ, UPT ;  /* 0x000000ff0400728c */ /* 0x000fec000bf45270 */
[----:B------:R-:W-:Y:S05]  /*56a0*/  PLOP3.LUT P1, PT, PT, PT, UP2, 0x80, 0x8 ;  /* 0x000000000008781c */ /* 0x000fea0003f2f028 */
[----:B------:R-:W-:Y:S06]  /*56b0*/  @UP2 UPLOP3.LUT UP0, UPT, UPT, UPT, UP1, 0x80, 0x8 ;  /* 0x000000000008289c */ /* 0x000fec0003f0f010 */
[----:B------:R-:W-:Y:S01]  /*56c0*/  PLOP3.LUT P0, PT, PT, PT, UP0, 0x80, 0x8 ;  /* 0x000000000008781c */ /* 0x000fe20003f0f008 */
[----:B------:R-:W-:Y:S01]  /*56d0*/  @!UPT UIADD3 URZ, UPT, UPT, URZ, URZ, URZ ;  /* 0x000000fffffff290 */ /* 0x000fe2000fffe0ff */
[----:B------:R-:W-:Y:S11]  /*56e0*/  BRA.U !UP1, `(.L_x_91) ;  /* 0x00000001093c7547 */ /* 0x000ff6000b800000 */
[----:B------:R-:W-:Y:S01]  /*56f0*/  UISETP.NE.U32.AND UP0, UPT, UR56, URZ, UPT ;  /* 0x000000ff3800728c */ /* 0x000fe2000bf05070 */
[----:B-1----:R-:W-:Y:S01]  /*5700*/  HFMA2 R0, -RZ, RZ, 0, 5.9604644775390625e-08 ;  /* 0x00000001ff007431 */ /* 0x002fe200000001ff */
[----:B------:R-:W1:Y:S01]  /*5710*/  LDCU.64 UR8, c[0x0][0x358] ;  /* 0x00006b00ff0877ac */ /* 0x000e620008000a00 */
[----:B------:R-:W-:Y:S01]  /*5720*/  IMAD.MOV.U32 R74, RZ, RZ, 0x1 ;  /* 0x00000001ff4a7424 */ /* 0x000fe200078e00ff */
[----:B------:R-:W-:Y:S06]  /*5730*/  UISETP.NE.AND.EX UP0, UPT, UR57, URZ, UPT, UP0 ;  /* 0x000000ff3900728c */ /* 0x000fec000bf05300 */
[----:B------:R-:W-:Y:S05]  /*5740*/  PLOP3.LUT P3, PT, PT, PT, UP0, 0x80, 0x8 ;  /* 0x000000000008781c */ /* 0x000fea0003f6f008 */
[----:B------:R-:W2:Y:S01]  /*5750*/  @UP0 LDCU.64 UR4, c[0x0][0x888] ;  /* 0x00011100ff0407ac */ /* 0x000ea20008000a00 */
[----:B------:R-:W-:Y:S07]  /*5760*/  @UP0 UIMAD UR6, UR36, UR60, URZ ;  /* 0x0000003c240602a4 */ /* 0x000fee000f8e02ff */
[----:B------:R-:W-:Y:S01]  /*5770*/  @!P3 PRMT R74, R0, 0x7610, R74 ;  /* 0x00007610004ab816 */ /* 0x000fe2000000004a */
[----:B--2---:R-:W-:Y:S06]  /*5780*/  @UP0 UIMAD.WIDE UR4, UR6, 0x4, UR4 ;  /* 0x00000004060408a5 */ /* 0x004fec000f8e0204 */
[----:B-----5:R-:W-:Y:S01]  /*5790*/  IMAD.U32 R40, RZ, RZ, UR4 ;  /* 0x00000004ff287e24 */ /* 0x020fe2000f8e00ff */
[----:B------:R-:W-:Y:S04]  /*57a0*/  MOV R41, UR5 ;  /* 0x0000000500297c02 */ /* 0x000fe80008000f00 */
[----:B------:R-:W2:Y:S01]  /*57b0*/  @!UP0 LDCU UR4, c[0x0][0x880] ;  /* 0x00011000ff0487ac */ /* 0x000ea20008000800 */
[----:B-1----:R3:W5:Y:S02]  /*57c0*/  @P3 LDG.E R40, desc[UR8][R40.64] ;  /* 0x0000000828283981 */ /* 0x002764000c1e1900 */
[----:B--23--:R-:W-:Y:S02]  /*57d0*/  @!P3 IMAD.U32 R40, RZ, RZ, UR4 ;  /* 0x00000004ff28be24 */ /* 0x00cfe4000f8e00ff */
.L_x_91:
[----:B------:R-:W-:Y:S05]  /*57e0*/  @!P4 BRA `(.L_x_92) ;  /* 0x000000000024c947 */ /* 0x000fea0003800000 */
[----:B------:R-:W-:Y:S01]  /*57f0*/  ISETP.NE.U32.AND P3, PT, R70, RZ, PT ;  /* 0x000000ff4600720c */ /* 0x000fe20003f65070 */
[----:B------:R-:W2:Y:S03]  /*5800*/  LDCU.64 UR4, c[0x0][0x358] ;  /* 0x00006b00ff0477ac */ /* 0x000ea60008000a00 */
[----:B------:R-:W-:Y:S11]  /*5810*/  ISETP.NE.AND.EX P3, PT, R71, RZ, PT, P3 ;  /* 0x000000ff4700720c */ /* 0x000ff60003f65330 */
[----:B------:R-:W-:Y:S02]  /*5820*/  @!UPT UIADD3 URZ, UPT, UPT, URZ, URZ, URZ ;  /* 0x000000fffffff290 */ /* 0x000fe4000fffe0ff */
[----:B------:R-:W3:Y:S01]  /*5830*/  @P3 LDC.64 R2, c[0x0][0x8a8] ;  /* 0x00022a00ff023b82 */ /* 0x000ee20000000a00 */
[----:B-1----:R-:W-:Y:S04]  /*5840*/  @P3 IMAD R0, R72, UR36, RZ ;  /* 0x0000002448003c24 */ /* 0x002fe8000f8e02ff */
[----:B---3--:R-:W-:Y:S05]  /*5850*/  @P3 IMAD.WIDE R2, R0, 0x4, R2 ;  /* 0x0000000400023825 */ /* 0x008fea00078e0202 */
[----:B--2--5:R2:W5:Y:S02]  /*5860*/  @P3 LDG.E R38, desc[UR4][R2.64] ;  /* 0x0000000402263981 */ /* 0x024564000c1e1900 */
[----:B--2---:R-:W3:Y:S02]  /*5870*/  @!P3 LDC R38, c[0x0][0x8a0] ;  /* 0x00022800ff26bb82 */ /* 0x004ee40000000800 */
.L_x_92:
[----:B-----5:R-:W-:Y:S01]  /*5880*/  ISETP.NE.AND P4, PT, R40, RZ, PT ;  /* 0x000000ff2800720c */ /* 0x020fe20003f85270 */
[----:B------:R-:W-:Y:S01]  /*5890*/  BSSY B1, `(.L_x_93) ;  /* 0x0000042000017945 */ /* 0x000fe20003800000 */
[----:B------:R-:W-:Y:S01]  /*58a0*/  SEL R6, RZ, 0xffffffff, P2 ;  /* 0xffffffffff067807 */ /* 0x000fe20001000000 */
[----:B------:R-:W-:Y:S01]  /*58b0*/  IMAD.MOV.U32 R56, RZ, RZ, 0x1 ;  /* 0x00000001ff387424 */ /* 0x000fe200078e00ff */
[----:B------:R-:W-:Y:S02]  /*58c0*/  LOP3.LUT P3, RZ, R74, 0xff, RZ, 0xc0, !PT ;  /* 0x000000ff4aff7812 */ /* 0x000fe4000786c0ff */
[----:B------:R-:W-:Y:S02]  /*58d0*/  CS2R R46, SRZ ;  /* 0x00000000002e7805 */ /* 0x000fe4000001ff00 */
[----:B-1----:R-:W-:Y:S02]  /*58e0*/  @P1 SEL R0, RZ, 0xffffffff, P4 ;  /* 0xffffffffff001807 */ /* 0x002fe40002000000 */
[----:B------:R-:W-:Y:S02]  /*58f0*/  CS2R R44, SRZ ;  /* 0x00000000002c7805 */ /* 0x000fe4000001ff00 */
[----:B------:R-:W-:Y:S02]  /*5900*/  LEA R3, R81, UR44, 0x3 ;  /* 0x0000002c51037c11 */ /* 0x000fe4000f8e18ff */
[----:B------:R-:W-:Y:S02]  /*5910*/  CS2R R50, SRZ ;  /* 0x0000000000327805 */ /* 0x000fe4000001ff00 */
[----:B------:R-:W-:Y:S02]  /*5920*/  @P0 SEL R0, R6, R0, !P3 ;  /* 0x0000000006000207 */ /* 0x000fe40005800000 */
[----:B------:R-:W-:Y:S02]  /*5930*/  CS2R R48, SRZ ;  /* 0x0000000000307805 */ /* 0x000fe4000001ff00 */
[----:B------:R-:W-:Y:S02]  /*5940*/  LEA R43, R36, UR44, 0x3 ;  /* 0x0000002c242b7c11 */ /* 0x000fe4000f8e18ff */
[----:B------:R-:W-:Y:S02]  /*5950*/  @P1 LOP3.LUT R0, R0, 0x1, RZ, 0xc0, !PT ;  /* 0x0000000100001812 */ /* 0x000fe400078ec0ff */
[----:B------:R-:W-:Y:S02]  /*5960*/  SHF.L.U32 R4, R83, 0x1f, RZ ;  /* 0x0000001f53047819 */ /* 0x000fe400000006ff */
[----:B------:R-:W-:Y:S02]  /*5970*/  ISETP.NE.U32.OR P6, PT, R0, 0x1, !P1 ;  /* 0x000000010000780c */ /* 0x000fe40004fc5470 */
[----:B------:R-:W-:Y:S02]  /*5980*/  PLOP3.LUT P2, PT, PT, PT, UP1, 0x80, 0x8 ;  /* 0x000000000008781c */ /* 0x000fe40003f4f018 */
[----:B------:R-:W-:Y:S02]  /*5990*/  LEA.HI R39, R36, R36, RZ, 0x1 ;  /* 0x0000002424277211 */ /* 0x000fe400078f08ff */
[----:B------:R-:W-:Y:S02]  /*59a0*/  SEL R5, RZ, 0xffffffff, P4 ;  /* 0xffffffffff057807 */ /* 0x000fe40002000000 */
[----:B------:R-:W-:Y:S05]  /*59b0*/  P2R R2, PR, RZ, 0x40 ;  /* 0x00000040ff027803 */ /* 0x000fea0000000000 */
[----:B------:R-:W-:Y:S02]  /*59c0*/  @P6 SHF.L.U32 R0, R80, 0x1f, RZ ;  /* 0x0000001f50006819 */ /* 0x000fe400000006ff */
[----:B------:R-:W-:Y:S02]  /*59d0*/  @P2 SEL R5, R6, R5, !P3 ;  /* 0x0000000506052207 */ /* 0x000fe40005800000 */
[----:B------:R1:W2:Y:S02]  /*59e0*/  @P6 SYNCS.PHASECHK.TRANS64.TRYWAIT P1, [R3+URZ+0x40], R0 ;  /* 0x00004000030065a7 */ /* 0x0002a400080211ff */
[----:B------:R-:W-:Y:S04]  /*59f0*/  LOP3.LUT R5, R5, 0x1, RZ, 0xc0, !PT ;  /* 0x0000000105057812 */ /* 0x000fe800078ec0ff */
[----:B------:R-:W-:Y:S04]  /*5a00*/  ISETP.NE.U32.AND P5, PT, R5, 0x1, PT ;  /* 0x000000010500780c */ /* 0x000fe80003fa5070 */
[----:B------:R-:W-:Y:S01]  /*5a10*/  P2R R57, PR, RZ, 0x20 ;  /* 0x00000020ff397803 */ /* 0x000fe20000000000 */
[----:B------:R4:W3:Y:S01]  /*5a20*/  SYNCS.PHASECHK.TRANS64.TRYWAIT P0, [R43+URZ+0x90], R4 ;  /* 0x000090042b0075a7 */ /* 0x0008e200080011ff */
[C---:B-1----:R-:W-:Y:S01]  /*5a30*/  IMAD.SHL.U32 R0, R39.reuse, 0x40, RZ ;  /* 0x0000004027007824 */ /* 0x042fe200078e00ff */
[----:B------:R-:W-:Y:S04]  /*5a40*/  LOP3.LUT R39, R39, 0xffe, RZ, 0xc0, !PT ;  /* 0x00000ffe27277812 */ /* 0x000fe800078ec0ff */
[----:B------:R-:W-:Y:S01]  /*5a50*/  LOP3.LUT R0, R0, 0xffffff80, RZ, 0xc0, !PT ;  /* 0xffffff8000007812 */ /* 0x000fe200078ec0ff */
[----:B------:R-:W-:Y:S04]  /*5a60*/  IMAD.IADD R39, R36, 0x1, -R39 ;  /* 0x0000000124277824 */ /* 0x000fe800078e0a27 */
[----:B------:R-:W-:Y:S04]  /*5a70*/  IMAD.IADD R0, R37, 0x1, R0 ;  /* 0x0000000125007824 */ /* 0x000fe800078e0200 */
[----:B------:R-:W-:Y:S01]  /*5a80*/  IMAD R39, R39, 0x100000, R0 ;  /* 0x0010000027277824 */ /* 0x000fe200078e0200 */
[----:B--2---:R-:W-:Y:S01]  /*5a90*/  @P6 SEL R56, RZ, 0x1, !P1 ;  /* 0x00000001ff386807 */ /* 0x004fe20004800000 */
[----:B----4-:R-:W-:Y:S06]  /*5aa0*/  @!P6 BRA `(.L_x_94) ;  /* 0x000000000080e947 */ /* 0x010fec0003800000 */
[----:B------:R-:W-:Y:S01]  /*5ab0*/  @P5 IMAD R6, R81, 0x1000, R69 ;  /* 0x0000100051065824 */ /* 0x000fe200078e0245 */
[----:B------:R-:W-:Y:S01]  /*5ac0*/  ISETP.NE.AND P1, PT, R56, RZ, PT ;  /* 0x000000ff3800720c */ /* 0x000fe20003f25270 */
[----:B------:R-:W-:Y:S01]  /*5ad0*/  BSSY B0, `(.L_x_95) ;  /* 0x000000b000007945 */ /* 0x000fe20003800000 */
[----:B------:R-:W-:Y:S01]  /*5ae0*/  CS2R R50, SRZ ;  /* 0x0000000000327805 */ /* 0x000fe2000001ff00 */
[----:B------:R-:W-:Y:S01]  /*5af0*/  @P5 VIADD R5, R6, UR44 ;  /* 0x0000002c06055c36 */ /* 0x000fe20008000000 */
[----:B------:R-:W-:Y:S02]  /*5b00*/  CS2R R48, SRZ ;  /* 0x0000000000307805 */ /* 0x000fe4000001ff00 */
[----:B------:R-:W-:Y:S02]  /*5b10*/  CS2R R46, SRZ ;  /* 0x00000000002e7805 */ /* 0x000fe4000001ff00 */
[----:B------:R-:W-:Y:S01]  /*5b20*/  CS2R R44, SRZ ;  /* 0x00000000002c7805 */ /* 0x000fe2000001ff00 */
[----:B------:R-:W-:Y:S04]  /*5b30*/  @P5 IMAD R5, R84, -0x10, R5 ;  /* 0xfffffff054055824 */ /* 0x000fe800078e0205 */
[----:B------:R-:W-:Y:S05]  /*5b40*/  @P1 BRA `(.L_x_96) ;  /* 0x00000000000c1947 */ /* 0x000fea0003800000 */
[----:B------:R-:W-:Y:S04]  /*5b50*/  SHF.L.U32 R0, R80, 0x1f, RZ ;  /* 0x0000001f50007819 */ /* 0x000fe800000006ff */
[----:B------:R-:W1:Y:S02]  /*5b60*/  SYNCS.PHASECHK.TRANS64.TRYWAIT P1, [R3+URZ+0x40], R0 ;  /* 0x00004000030075a7 */ /* 0x000e6400080211ff */
[----:B-1----:R-:W-:Y:S05]  /*5b70*/  @!P1 BRA `(.L_x_97) ;  /* 0x0000002400189947 */ /* 0x002fea0003800000 */
.L_x_96:
[----:B------:R-:W-:Y:S05]  /*5b80*/  BSYNC B0 ;  /* 0x0000000000007941 */ /* 0x000fea0003800000 */
.L_x_95:
[----:B------:R-:W-:Y:S01]  /*5b90*/  ISETP.NE.AND P1, PT, R57, RZ, PT ;  /* 0x000000ff3900720c */ /* 0x000fe20003f25270 */
[----:B-1----:R-:W-:Y:S02]  /*5ba0*/  VIADD R3, R3, 0x50 ;  /* 0x0000005003037836 */ /* 0x002fe40000000000 */
[----:B------:R-:W-:Y:S02]  /*5bb0*/  IMAD.U32 R0, RZ, RZ, UR45 ;  /* 0x0000002dff007e24 */ /* 0x000fe4000f8e00ff */
[----:B------:R-:W-:Y:S03]  /*5bc0*/  VIADD R81, R81, 0x1 ;  /* 0x0000000151517836 */ /* 0x000fe60000000000 */
[----:B------:R-:W-:Y:S05]  /*5bd0*/  PRMT R0, R0, 0x654, R3 ;  /* 0x0000065400007816 */ /* 0x000fea0000000003 */
[----:B------:R1:W2:Y:S04]  /*5be0*/  @P1 LDS.128 R48, [R6+UR44+0x200] ;  /* 0x0002002c06301984 */ /* 0x0002a80008000c00 */
[----:B------:R1:W4:Y:S01]  /*5bf0*/  @P1 LDS.128 R44, [R5+0x210] ;  /* 0x00021000052c1984 */ /* 0x0003220000000c00 */
[C---:B------:R-:W-:Y:S01]  /*5c00*/  ISETP.NE.AND P1, PT, R81.reuse, 0x2, PT ;  /* 0x000000025100780c */ /* 0x040fe20003f25270 */
[----:B------:R-:W-:Y:S01]  /*5c10*/  @!PT LDS RZ, [RZ] ;  /* 0x00000000fffff984 */ /* 0x000fe20000000800 */
[----:B------:R-:W-:Y:S01]  /*5c20*/  @!PT LDS RZ, [RZ] ;  /* 0x00000000fffff984 */ /* 0x000fe20000000800 */
[----:B------:R-:W-:Y:S01]  /*5c30*/  @!PT LDS RZ, [RZ] ;  /* 0x00000000fffff984 */ /* 0x000fe20000000800 */
[----:B------:R-:W-:Y:S01]  /*5c40*/  @!PT LDS RZ, [RZ] ;  /* 0x00000000fffff984 */ /* 0x000fe20000000800 */
[----:B------:R5:W-:Y:S06]  /*5c50*/  MEMBAR.ALL.CTA ;  /* 0x0000000000007992 */ /* 0x000bec0000008000 */
[----:B-----5:R-:W5:Y:S01]  /*5c60*/  FENCE.VIEW.ASYNC.S ;  /* 0x00000000000073c6 */ /* 0x020f620000000000 */
[----:B------:R-:W-:Y:S01]  /*5c70*/  SEL R81, R81, RZ, P1 ;  /* 0x000000ff51517207 */ /* 0x000fe20000800000 */
[----:B-----5:R5:W-:Y:S02]  /*5c80*/  SYNCS.ARRIVE.TRANS64.RED.A1T0 RZ, [R0+URZ], RZ ;  /* 0x000000ff00ff79a7 */ /* 0x020be400081004ff */
[----:B-----5:R-:W-:Y:S04]  /*5c90*/  SEL R0, RZ, 0x1, P1 ;  /* 0x00000001ff007807 */ /* 0x020fe80000800000 */
[----:B-12---:R-:W-:Y:S02]  /*5ca0*/  LOP3.LUT R80, R80, R0, RZ, 0x3c, !PT ;  /* 0x0000000050507212 */ /* 0x006fe400078e3cff */
.L_x_94:
[----:B------:R-:W-:Y:S05]  /*5cb0*/  BSYNC B1 ;  /* 0x0000000000017941 */ /* 0x000fea0003800000 */
.L_x_93:
[----:B------:R-:W-:Y:S04]  /*5cc0*/  SHF.R.U32.HI R0, RZ, 0x15, R39 ;  /* 0x00000015ff007819 */ /* 0x000fe80000011627 */
[----:B------:R-:W-:Y:S01]  /*5cd0*/  LOP3.LUT P1, RZ, R0, 0x3, R75, 0x48, !PT ;  /* 0x0000000300ff7812 */ /* 0x000fe2000782484b */
[----:B------:R-:W-:Y:S01]  /*5ce0*/  @!UPT UIADD3 URZ, UPT, UPT, URZ, URZ, URZ ;  /* 0x000000fffffff290 */ /* 0x000fe2000fffe0ff */
[----:B---3--:R-:W-:Y:S11]  /*5cf0*/  @P0 BRA `(.L_x_98) ;  /* 0x0000000000080947 */ /* 0x008ff60003800000 */
[----:B------:R-:W1:Y:S02]  /*5d00*/  SYNCS.PHASECHK.TRANS64.TRYWAIT P0, [R43+URZ+0x90], R4 ;  /* 0x000090042b0075a7 */ /* 0x000e6400080011ff */
[----:B-1----:R-:W-:Y:S05]  /*5d10*/  @!P0 BRA `(.L_x_99) ;  /* 0x0000002000c48947 */ /* 0x002fea0003800000 */
.L_x_98:
        /* <DEDUP_REMOVED lines=8> */
[----:B------:R-:W5:Y:S01]  /*5da0*/  LDCU.64 UR4, c[0x4][0x10] ;  /* 0x01000200ff0477ac */ /* 0x000f620008000a00 */
[----:B--2---:R-:W-:Y:S01]  /*5db0*/  MOV R5, UR9 ;  /* 0x0000000900057c02 */ /* 0x004fe20008000f00 */
[----:B-1----:R-:W-:Y:S01]  /*5dc0*/  IMAD.U32 R4, RZ, RZ, UR8 ;  /* 0x00000008ff047e24 */ /* 0x002fe2000f8e00ff */
[----:B---3--:R-:W-:Y:S01]  /*5dd0*/  MOV R7, UR7 ;  /* 0x0000000700077c02 */ /* 0x008fe20008000f00 */
[----:B------:R-:W-:Y:S01]  /*5de0*/  IMAD.U32 R6, RZ, RZ, UR6 ;  /* 0x00000006ff067e24 */ /* 0x000fe2000f8e00ff */
[----:B-----5:R-:W-:Y:S01]  /*5df0*/  MOV R11, UR5 ;  /* 0x00000005000b7c02 */ /* 0x020fe20008000f00 */
[----:B------:R-:W-:Y:S02]  /*5e00*/  IMAD.U32 R10, RZ, RZ, UR4 ;  /* 0x00000004ff0a7e24 */ /* 0x000fe4000f8e00ff */
[----:B------:R-:W-:Y:S07]  /*5e10*/  LEPC R20, `(.L_x_100) ;  /* 0x000000001014794e */ /* 0x000fee0000000000 */
[----:B----4-:R-:W-:Y:S05]  /*5e20*/  CALL.ABS.NOINC R14 ;  /* 0x000000000e007343 */ /* 0x010fea0003c00000 */
.L_x_100:
[----:B------:R-:W-:Y:S05]  /*5e30*/  WARPSYNC.ALL ;  /* 0x0000000000007948 */ /* 0x000fea0003800000 */
[----:B------:R-:W-:Y:S01]  /*5e40*/  R2UR UR4, R39 ;  /* 0x00000000270472ca */ /* 0x000fe200000e0000 */
[----:B------:R-:W-:Y:S01]  /*5e50*/  BSSY.RECONVERGENT B0, `(.L_x_101) ;  /* 0x00000a0000007945 */ /* 0x000fe20003800200 */
[----:B------:R-:W-:Y:S02]  /*5e60*/  ISETP.NE.AND P6, PT, R2, RZ, PT ;  /* 0x000000ff0200720c */ /* 0x000fe40003fc5270 */
[C---:B------:R-:W-:Y:S02]  /*5e70*/  SHF.L.U32 R2, R48.reuse, 0x10, RZ ;  /* 0x0000001030027819 */ /* 0x040fe400000006ff */
[C---:B------:R-:W-:Y:S02]  /*5e80*/  PRMT R3, R48.reuse, 0x8880, RZ ;  /* 0x0000888030037816 */ /* 0x040fe400000000ff */
[----:B------:R-:W-:Y:S02]  /*5e90*/  SHF.L.U32 R41, R48, 0x8, RZ ;  /* 0x0000000830297819 */ /* 0x000fe400000006ff */
[----:B------:R-:W-:Y:S02]  /*5ea0*/  SHF.L.U32 R42, R49, 0x10, RZ ;  /* 0x00000010312a7819 */ /* 0x000fe400000006ff */
[----:B------:R-:W-:Y:S01]  /*5eb0*/  ISETP.NE.AND P0, PT, R86, RZ, PT ;  /* 0x000000ff5600720c */ /* 0x000fe20003f05270 */
[----:B-1----:R-:W-:Y:S01]  /*5ec0*/  LDTM.16dp32bit_t0_t15.x32 R4, tmem[UR4] ;  /* 0x00000004000479ee */ /* 0x002fe20008a80000 */
[----:B------:R-:W1:Y:S01]  /*5ed0*/  LDTM.16dp32bit_t16_t31.x32 R4, tmem[UR4+0x20] ;  /* 0x00002004000479ee */ /* 0x000e620008aa0000 */
[----:B------:R-:W-:Y:S01]  /*5ee0*/  SHF.R.S32.HI R42, RZ, 0x18, R42 ;  /* 0x00000018ff2a7819 */ /* 0x000fe2000001142a */
[C---:B-1----:R-:W-:Y:S01]  /*5ef0*/  IMAD R0, R38.reuse, R4, RZ ;  /* 0x0000000426007224 */ /* 0x042fe200078e02ff */
[----:B------:R-:W-:Y:S01]  /*5f00*/  SHF.R.S32.HI R4, RZ, 0x18, R2 ;  /* 0x00000018ff047819 */ /* 0x000fe20000011402 */
[C---:B------:R-:W-:Y:S01]  /*5f10*/  IMAD R2, R38.reuse, R5, RZ ;  /* 0x0000000526027224 */ /* 0x040fe200078e02ff */
[----:B------:R-:W-:Y:S01]  /*5f20*/  SHF.R.S32.HI R5, RZ, 0x18, R41 ;  /* 0x00000018ff057819 */ /* 0x000fe20000011429 */
[----:B------:R-:W-:Y:S01]  /*5f30*/  IMAD R0, R3, R40, R0 ;  /* 0x0000002803007224 */ /* 0x000fe200078e0200 */
[----:B------:R-:W-:Y:S01]  /*5f40*/  PRMT R41, R49, 0x8880, RZ ;  /* 0x0000888031297816 */ /* 0x000fe200000000ff */
[----:B------:R-:W-:Y:S02]  /*5f50*/  IMAD R3, R38, R6, RZ ;  /* 0x0000000626037224 */ /* 0x000fe400078e02ff */
[-C--:B------:R-:W-:Y:S01]  /*5f60*/  IMAD R2, R4, R40.reuse, R2 ;  /* 0x0000002804027224 */ /* 0x080fe200078e0202 */
[----:B------:R-:W-:Y:S01]  /*5f70*/  SHF.R.S32.HI R4, RZ, 0x18, R48 ;  /* 0x00000018ff047819 */ /* 0x000fe20000011430 */
[----:B------:R-:W-:Y:S02]  /*5f80*/  IMAD R7, R38, R7, RZ ;  /* 0x0000000726077224 */ /* 0x000fe400078e02ff */
[-C--:B------:R-:W-:Y:S02]  /*5f90*/  IMAD R3, R5, R40.reuse, R3 ;  /* 0x0000002805037224 */ /* 0x080fe400078e0203 */
[----:B------:R-:W-:Y:S02]  /*5fa0*/  IMAD R7, R4, R40, R7 ;  /* 0x0000002804077224 */ /* 0x000fe400078e0207 */
[C---:B------:R-:W-:Y:S02]  /*5fb0*/  IMAD R6, R38.reuse, R11, RZ ;  /* 0x0000000b26067224 */ /* 0x040fe400078e02ff */
[C---:B------:R-:W-:Y:S01]  /*5fc0*/  IMAD R11, R38.reuse, R16, RZ ;  /* 0x00000010260b7224 */ /* 0x040fe200078e02ff */
[----:B------:R-:W-:Y:S01]  /*5fd0*/  I2IP.S8.S32.SAT R52, R7, R3, RZ ;  /* 0x0000000307347239 */ /* 0x000fe200000014ff */
[C---:B------:R-:W-:Y:S02]  /*5fe0*/  IMAD R16, R38.reuse, R21, RZ ;  /* 0x0000001526107224 */ /* 0x040fe400078e02ff */
[----:B------:R-:W-:Y:S01]  /*5ff0*/  IMAD R21, R38, R26, RZ ;  /* 0x0000001a26157224 */ /* 0x000fe200078e02ff */
[----:B------:R-:W-:Y:S01]  /*6000*/  I2IP.S8.S32.SAT R52, R2, R0, R52 ;  /* 0x0000000002347239 */ /* 0x000fe20000001434 */
[C---:B------:R-:W-:Y:S01]  /*6010*/  IMAD R26, R38.reuse, R31, RZ ;  /* 0x0000001f261a7224 */ /* 0x040fe200078e02ff */
[----:B------:R-:W-:Y:S01]  /*6020*/  SHF.R.S32.HI R2, RZ, 0x18, R49 ;  /* 0x00000018ff027819 */ /* 0x000fe20000011431 */
[C---:B------:R-:W-:Y:S02]  /*6030*/  IMAD R3, R38.reuse, R8, RZ ;  /* 0x0000000826037224 */ /* 0x040fe400078e02ff */
[----:B------:R-:W-:Y:S02]  /*6040*/  IMAD.SHL.U32 R31, R49, 0x100, RZ ;  /* 0x00000100311f7824 */ /* 0x000fe400078e00ff */
[C---:B------:R-:W-:Y:S02]  /*6050*/  IMAD R8, R38.reuse, R13, RZ ;  /* 0x0000000d26087224 */ /* 0x040fe400078e02ff */
[C---:B------:R-:W-:Y:S01]  /*6060*/  IMAD R13, R38.reuse, R18, RZ ;  /* 0x00000012260d7224 */ /* 0x040fe200078e02ff */
[----:B------:R-:W-:Y:S01]  /*6070*/  SHF.R.S32.HI R0, RZ, 0x18, R31 ;  /* 0x00000018ff007819 */ /* 0x000fe2000001141f */
[----:B------:R-:W-:Y:S01]  /*6080*/  IMAD R18, R38, R23, RZ ;  /* 0x0000001726127224 */ /* 0x000fe200078e02ff */
[----:B------:R-:W-:Y:S01]  /*6090*/  SHF.L.U32 R31, R50, 0x10, RZ ;  /* 0x00000010321f7819 */ /* 0x000fe200000006ff */
[C---:B------:R-:W-:Y:S02]  /*60a0*/  IMAD R4, R38.reuse, R9, RZ ;  /* 0x0000000926047224 */ /* 0x040fe400078e02ff */
[C---:B------:R-:W-:Y:S01]  /*60b0*/  IMAD R23, R38.reuse, R28, RZ ;  /* 0x0000001c26177224 */ /* 0x040fe200078e02ff */
[----:B------:R-:W-:Y:S01]  /*60c0*/  SHF.R.S32.HI R31, RZ, 0x18, R31 ;  /* 0x00000018ff1f7819 */ /* 0x000fe2000001141f */
[C---:B------:R-:W-:Y:S02]  /*60d0*/  IMAD R7, R38.reuse, R12, RZ ;  /* 0x0000000c26077224 */ /* 0x040fe400078e02ff */
[----:B------:R-:W-:Y:S01]  /*60e0*/  IMAD R28, R38, R33, RZ ;  /* 0x00000021261c7224 */ /* 0x000fe200078e02ff */
[----:B------:R-:W-:Y:S01]  /*60f0*/  PRMT R33, R50, 0x8880, RZ ;  /* 0x0000888032217816 */ /* 0x000fe200000000ff */
[----:B------:R-:W-:Y:S02]  /*6100*/  IMAD R3, R41, R40, R3 ;  /* 0x0000002829037224 */ /* 0x000fe400078e0203 */
[C---:B------:R-:W-:Y:S02]  /*6110*/  IMAD R12, R38.reuse, R17, RZ ;  /* 0x00000011260c7224 */ /* 0x040fe400078e02ff */
[C---:B------:R-:W-:Y:S02]  /*6120*/  IMAD R5, R38.reuse, R10, RZ ;  /* 0x0000000a26057224 */ /* 0x040fe400078e02ff */
[----:B------:R-:W-:Y:S02]  /*6130*/  IMAD R17, R38, R22, RZ ;  /* 0x0000001626117224 */ /* 0x000fe400078e02ff */
[----:B------:R-:W-:Y:S02]  /*6140*/  IMAD R4, R42, R40, R4 ;  /* 0x000000282a047224 */ /* 0x000fe400078e0204 */
[C---:B------:R-:W-:Y:S02]  /*6150*/  IMAD R22, R38.reuse, R27, RZ ;  /* 0x0000001b26167224 */ /* 0x040fe400078e02ff */
[----:B------:R-:W-:Y:S01]  /*6160*/  IMAD R27, R38, R32, RZ ;  /* 0x00000020261b7224 */ /* 0x000fe200078e02ff */
[----:B------:R-:W-:Y:S01]  /*6170*/  SHF.L.U32 R32, R50, 0x8, RZ ;  /* 0x0000000832207819 */ /* 0x000fe200000006ff */
[-C--:B------:R-:W-:Y:S02]  /*6180*/  IMAD R5, R0, R40.reuse, R5 ;  /* 0x0000002800057224 */ /* 0x080fe400078e0205 */
[----:B------:R-:W-:Y:S01]  /*6190*/  IMAD.MOV.U32 R0, RZ, RZ, R33 ;  /* 0x000000ffff007224 */ /* 0x000fe200078e0021 */
[----:B------:R-:W-:Y:S01]  /*61a0*/  SHF.R.S32.HI R32, RZ, 0x18, R32 ;  /* 0x00000018ff207819 */ /* 0x000fe20000011420 */
[-C--:B------:R-:W-:Y:S01]  /*61b0*/  IMAD R6, R2, R40.reuse, R6 ;  /* 0x0000002802067224 */ /* 0x080fe200078e0206 */
[----:B------:R-:W-:Y:S01]  /*61c0*/  SHF.R.S32.HI R2, RZ, 0x18, R50 ;  /* 0x00000018ff027819 */ /* 0x000fe20000011432 */
[----:B------:R-:W-:Y:S01]  /*61d0*/  IMAD R7, R0, R40, R7 ;  /* 0x0000002800077224 */ /* 0x000fe200078e0207 */
[----:B------:R-:W-:Y:S01]  /*61e0*/  PRMT R0, R51, 0x8880, RZ ;  /* 0x0000888033007816 */ /* 0x000fe200000000ff */
[----:B------:R-:W-:Y:S01]  /*61f0*/  IMAD R9, R38, R14, RZ ;  /* 0x0000000e26097224 */ /* 0x000fe200078e02ff */
[----:B------:R-:W-:Y:S01]  /*6200*/  I2IP.S8.S32.SAT R6, R6, R5, RZ ;  /* 0x0000000506067239 */ /* 0x000fe200000014ff */
[-C--:B------:R-:W-:Y:S01]  /*6210*/  IMAD R8, R31, R40.reuse, R8 ;  /* 0x000000281f087224 */ /* 0x080fe200078e0208 */
[C---:B------:R-:W-:Y:S01]  /*6220*/  SHF.L.U32 R31, R51.reuse, 0x8, RZ ;  /* 0x00000008331f7819 */ /* 0x040fe200000006ff */
[----:B------:R-:W-:Y:S01]  /*6230*/  IMAD R10, R38, R15, RZ ;  /* 0x0000000f260a7224 */ /* 0x000fe200078e02ff */
[----:B------:R-:W-:Y:S01]  /*6240*/  I2IP.S8.S32.SAT R53, R4, R3, R6 ;  /* 0x0000000304357239 */ /* 0x000fe20000001406 */
[-C--:B------:R-:W-:Y:S01]  /*6250*/  IMAD R9, R32, R40.reuse, R9 ;  /* 0x0000002820097224 */ /* 0x080fe200078e0209 */
[----:B------:R-:W-:Y:S01]  /*6260*/  SHF.R.S32.HI R5, RZ, 0x18, R31 ;  /* 0x00000018ff057819 */ /* 0x000fe2000001141f */
[-C--:B------:R-:W-:Y:S01]  /*6270*/  IMAD R10, R2, R40.reuse, R10 ;  /* 0x00000028020a7224 */ /* 0x080fe200078e020a */
[----:B------:R-:W-:Y:S01]  /*6280*/  SHF.L.U32 R2, R51, 0x10, RZ ;  /* 0x0000001033027819 */ /* 0x000fe200000006ff */
[----:B------:R-:W-:Y:S01]  /*6290*/  IMAD R11, R0, R40, R11 ;  /* 0x00000028000b7224 */ /* 0x000fe200078e020b */
[----:B------:R-:W-:Y:S01]  /*62a0*/  SHF.R.S32.HI R0, RZ, 0x18, R51 ;  /* 0x00000018ff007819 */ /* 0x000fe20000011433 */
[C---:B------:R-:W-:Y:S01]  /*62b0*/  IMAD R15, R38.reuse, R20, RZ ;  /* 0x00000014260f7224 */ /* 0x040fe200078e02ff */
[----:B------:R-:W-:Y:S01]  /*62c0*/  SHF.R.S32.HI R2, RZ, 0x18, R2 ;  /* 0x00000018ff027819 */ /* 0x000fe20000011402 */
[C---:B------:R-:W-:Y:S01]  /*62d0*/  IMAD R14, R38.reuse, R19, RZ ;  /* 0x00000013260e7224 */ /* 0x040fe200078e02ff */
[C---:B----4-:R-:W-:Y:S01]  /*62e0*/  SHF.L.U32 R4, R45.reuse, 0x10, RZ ;  /* 0x000000102d047819 */ /* 0x050fe200000006ff */
[----:B------:R-:W-:Y:S01]  /*62f0*/  IMAD R19, R38, R24, RZ ;  /* 0x0000001826137224 */ /* 0x000fe200078e02ff */
[----:B------:R-:W-:Y:S01]  /*6300*/  PRMT R3, R45, 0x8880, RZ ;  /* 0x000088802d037816 */ /* 0x000fe200000000ff */
[-C--:B------:R-:W-:Y:S01]  /*6310*/  IMAD R12, R2, R40.reuse, R12 ;  /* 0x00000028020c7224 */ /* 0x080fe200078e020c */
[----:B------:R-:W-:Y:S01]  /*6320*/  PRMT R2, R44, 0x8880, RZ ;  /* 0x000088802c027816 */ /* 0x000fe200000000ff */
[-C--:B------:R-:W-:Y:S01]  /*6330*/  IMAD R13, R5, R40.reuse, R13 ;  /* 0x00000028050d7224 */ /* 0x080fe200078e020d */
[----:B------:R-:W-:Y:S01]  /*6340*/  SHF.R.S32.HI R4, RZ, 0x18, R4 ;  /* 0x00000018ff047819 */ /* 0x000fe20000011404 */
[----:B------:R-:W-:Y:S01]  /*6350*/  IMAD R14, R0, R40, R14 ;  /* 0x00000028000e7224 */ /* 0x000fe200078e020e */
[----:B------:R-:W-:Y:S01]  /*6360*/  MOV R0, R2 ;  /* 0x0000000200007202 */ /* 0x000fe20000000f00 */
[----:B------:R-:W-:Y:S01]  /*6370*/  IMAD.U32 R5, R44, 0x10000, RZ ;  /* 0x000100002c057824 */ /* 0x000fe200078e00ff */
[----:B------:R-:W-:Y:S01]  /*6380*/  I2IP.S8.S32.SAT R9, R10, R9, RZ ;  /* 0x000000090a097239 */ /* 0x000fe200000014ff */
[----:B------:R-:W-:Y:S01]  /*6390*/  IMAD R20, R38, R25, RZ ;  /* 0x0000001926147224 */ /* 0x000fe200078e02ff */
[----:B------:R-:W-:Y:S01]  /*63a0*/  I2IP.S8.S32.SAT R13, R14, R13, RZ ;  /* 0x0000000d0e0d7239 */ /* 0x000fe200000014ff */
[----:B------:R-:W-:Y:S01]  /*63b0*/  IMAD R15, R0, R40, R15 ;  /* 0x00000028000f7224 */ /* 0x000fe200078e020f */
[----:B------:R-:W-:Y:S01]  /*63c0*/  SHF.R.S32.HI R2, RZ, 0x18, R5 ;  /* 0x00000018ff027819 */ /* 0x000fe20000011405 */
[----:B------:R-:W-:Y:S01]  /*63d0*/  IMAD R24, R38, R29, RZ ;  /* 0x0000001d26187224 */ /* 0x000fe200078e02ff */
[----:B------:R-:W-:Y:S01]  /*63e0*/  SHF.L.U32 R0, R44, 0x8, RZ ;  /* 0x000000082c007819 */ /* 0x000fe200000006ff */
[----:B------:R-:W-:Y:S01]  /*63f0*/  IMAD R25, R38, R30, RZ ;  /* 0x0000001e26197224 */ /* 0x000fe200078e02ff */
[----:B------:R-:W-:Y:S01]  /*6400*/  I2IP.S8.S32.SAT R54, R8, R7, R9 ;  /* 0x0000000708367239 */ /* 0x000fe20000001409 */
[----:B------:R-:W-:Y:S01]  /*6410*/  IMAD R16, R2, R40, R16 ;  /* 0x0000002802107224 */ /* 0x000fe200078e0210 */
[----:B------:R-:W-:Y:S01]  /*6420*/  SHF.R.S32.HI R0, RZ, 0x18, R0 ;  /* 0x00000018ff007819 */ /* 0x000fe20000011400 */
[----:B------:R-:W-:Y:S01]  /*6430*/  IMAD R29, R38, R34, RZ ;  /* 0x00000022261d7224 */ /* 0x000fe200078e02ff */
[----:B------:R-:W-:Y:S01]  /*6440*/  SHF.R.S32.HI R2, RZ, 0x18, R44 ;  /* 0x00000018ff027819 */ /* 0x000fe2000001142c */
[----:B------:R-:W-:Y:S01]  /*6450*/  IMAD.SHL.U32 R5, R45, 0x100, RZ ;  /* 0x000001002d057824 */ /* 0x000fe200078e00ff */
[----:B------:R-:W-:Y:S01]  /*6460*/  I2IP.S8.S32.SAT R55, R12, R11, R13 ;  /* 0x0000000b0c377239 */ /* 0x000fe2000000140d */
[-C--:B------:R-:W-:Y:S02]  /*6470*/  IMAD R17, R0, R40.reuse, R17 ;  /* 0x0000002800117224 */ /* 0x080fe400078e0211 */
[-C--:B------:R-:W-:Y:S01]  /*6480*/  IMAD R18, R2, R40.reuse, R18 ;  /* 0x0000002802127224 */ /* 0x080fe200078e0212 */
[----:B------:R-:W-:Y:S01]  /*6490*/  SHF.R.S32.HI R0, RZ, 0x18, R5 ;  /* 0x00000018ff007819 */ /* 0x000fe20000011405 */
[-C--:B------:R-:W-:Y:S01]  /*64a0*/  IMAD R19, R3, R40.reuse, R19 ;  /* 0x0000002803137224 */ /* 0x080fe200078e0213 */
[----:B------:R-:W-:Y:S01]  /*64b0*/  SHF.R.S32.HI R2, RZ, 0x18, R45 ;  /* 0x00000018ff027819 */ /* 0x000fe2000001142d */
[-C--:B------:R-:W-:Y:S01]  /*64c0*/  IMAD R20, R4, R40.reuse, R20 ;  /* 0x0000002804147224 */ /* 0x080fe200078e0214 */
[----:B------:R-:W-:Y:S01]  /*64d0*/  SHF.L.U32 R4, R46, 0x10, RZ ;  /* 0x000000102e047819 */ /* 0x000fe200000006ff */
[-C--:B------:R-:W-:Y:S01]  /*64e0*/  IMAD R21, R0, R40.reuse, R21 ;  /* 0x0000002800157224 */ /* 0x080fe200078e0215 */
[C---:B------:R-:W-:Y:S01]  /*64f0*/  PRMT R0, R46.reuse, 0x8880, RZ ;  /* 0x000088802e007816 */ /* 0x040fe200000000ff */
[----:B------:R1:W-:Y:S01]  /*6500*/  STS.128 [R69+UR44+0x2200], R52 ;  /* 0x0022003445007988 */ /* 0x0003e20008000c2c */
[----:B------:R-:W-:Y:S01]  /*6510*/  SHF.L.U32 R3, R46, 0x8, RZ ;  /* 0x000000082e037819 */ /* 0x000fe200000006ff */
[-C--:B------:R-:W-:Y:S01]  /*6520*/  IMAD R22, R2, R40.reuse, R22 ;  /* 0x0000002802167224 */ /* 0x080fe200078e0216 */
[----:B------:R-:W-:Y:S01]  /*6530*/  SHF.R.S32.HI R2, RZ, 0x18, R4 ;  /* 0x00000018ff027819 */ /* 0x000fe20000011404 */
[-C--:B------:R-:W-:Y:S01]  /*6540*/  IMAD R23, R0, R40.reuse, R23 ;  /* 0x0000002800177224 */ /* 0x080fe200078e0217 */
[----:B------:R-:W-:Y:S01]  /*6550*/  SHF.R.S32.HI R3, RZ, 0x18, R3 ;  /* 0x00000018ff037819 */ /* 0x000fe20000011403 */
[----:B------:R-:W-:Y:S01]  /*6560*/  IMAD R30, R38, R35, RZ ;  /* 0x00000023261e7224 */ /* 0x000fe200078e02ff */
[----:B------:R-:W-:Y:S01]  /*6570*/  SHF.R.S32.HI R0, RZ, 0x18, R46 ;  /* 0x00000018ff007819 */ /* 0x000fe2000001142e */
[-C--:B------:R-:W-:Y:S01]  /*6580*/  IMAD R24, R2, R40.reuse, R24 ;  /* 0x0000002802187224 */ /* 0x080fe200078e0218 */
[----:B------:R-:W-:Y:S01]  /*6590*/  PRMT R2, R47, 0x8880, RZ ;  /* 0x000088802f027816 */ /* 0x000fe200000000ff */
[-C--:B------:R-:W-:Y:S01]  /*65a0*/  IMAD R25, R3, R40.reuse, R25 ;  /* 0x0000002803197224 */ /* 0x080fe200078e0219 */
[C---:B------:R-:W-:Y:S01]  /*65b0*/  SHF.L.U32 R3, R47.reuse, 0x10, RZ ;  /* 0x000000102f037819 */ /* 0x040fe200000006ff */
[----:B------:R-:W-:Y:S01]  /*65c0*/  IMAD.SHL.U32 R4, R47, 0x100, RZ ;  /* 0x000001002f047824 */ /* 0x000fe200078e00ff */
[----:B------:R-:W-:Y:S01]  /*65d0*/  SHF.R.S32.HI R5, RZ, 0x18, R47 ;  /* 0x00000018ff057819 */ /* 0x000fe2000001142f */
[-C--:B------:R-:W-:Y:S01]  /*65e0*/  IMAD R26, R0, R40.reuse, R26 ;  /* 0x00000028001a7224 */ /* 0x080fe200078e021a */
[----:B------:R-:W-:Y:S01]  /*65f0*/  SHF.R.S32.HI R3, RZ, 0x18, R3 ;  /* 0x00000018ff037819 */ /* 0x000fe20000011403 */
[-C--:B------:R-:W-:Y:S01]  /*6600*/  IMAD R27, R2, R40.reuse, R27 ;  /* 0x00000028021b7224 */ /* 0x080fe200078e021b */
[----:B------:R-:W-:Y:S02]  /*6610*/  SHF.R.S32.HI R4, RZ, 0x18, R4 ;  /* 0x00000018ff047819 */ /* 0x000fe40000011404 */
[----:B------:R-:W-:Y:S01]  /*6620*/  I2IP.S8.S32.SAT R17, R18, R17, RZ ;  /* 0x0000001112117239 */ /* 0x000fe200000014ff */
[-C--:B------:R-:W-:Y:S01]  /*6630*/  IMAD R28, R3, R40.reuse, R28 ;  /* 0x00000028031c7224 */ /* 0x080fe200078e021c */
[----:B------:R-:W-:Y:S01]  /*6640*/  I2IP.S8.S32.SAT R21, R22, R21, RZ ;  /* 0x0000001516157239 */ /* 0x000fe200000014ff */
[-C--:B------:R-:W-:Y:S01]  /*6650*/  IMAD R29, R4, R40.reuse, R29 ;  /* 0x00000028041d7224 */ /* 0x080fe200078e021d */
[----:B------:R-:W-:Y:S01]  /*6660*/  I2IP.S8.S32.SAT R16, R16, R15, R17 ;  /* 0x0000000f10107239 */ /* 0x000fe20000001411 */
[----:B------:R-:W-:Y:S01]  /*6670*/  IMAD R30, R5, R40, R30 ;  /* 0x00000028051e7224 */ /* 0x000fe200078e021e */
[----:B------:R-:W-:Y:S02]  /*6680*/  I2IP.S8.S32.SAT R17, R20, R19, R21 ;  /* 0x0000001314117239 */ /* 0x000fe40000001415 */
[----:B------:R-:W-:Y:S02]  /*6690*/  I2IP.S8.S32.SAT R18, R26, R25, RZ ;  /* 0x000000191a127239 */ /* 0x000fe400000014ff */
[----:B------:R-:W-:Y:S02]  /*66a0*/  I2IP.S8.S32.SAT R19, R30, R29, RZ ;  /* 0x0000001d1e137239 */ /* 0x000fe400000014ff */
[----:B------:R-:W-:Y:S02]  /*66b0*/  IADD3 R2, PT, PT, R69, UR44, RZ ;  /* 0x0000002c45027c10 */ /* 0x000fe4000fffe0ff */
[----:B------:R-:W-:Y:S02]  /*66c0*/  SHF.L.U32 R0, R79, 0x4, RZ ;  /* 0x000000044f007819 */ /* 0x000fe400000006ff */
[----:B------:R-:W-:Y:S02]  /*66d0*/  I2IP.S8.S32.SAT R18, R24, R23, R18 ;  /* 0x0000001718127239 */ /* 0x000fe40000001412 */
[----:B------:R-:W-:Y:S02]  /*66e0*/  I2IP.S8.S32.SAT R19, R28, R27, R19 ;  /* 0x0000001b1c137239 */ /* 0x000fe40000001413 */
[----:B------:R-:W-:Y:S02]  /*66f0*/  IADD3 R87, PT, PT, R2, R0, RZ ;  /* 0x0000000002577210 */ /* 0x000fe40007ffe0ff */
[----:B------:R-:W-:Y:S02]  /*6700*/  LEA R3, R81, UR44, 0x3 ;  /* 0x0000002c51037c11 */ /* 0x000fe4000f8e18ff */
[----:B------:R-:W-:Y:S01]  /*6710*/  @P6 SHF.L.U32 R4, R80, 0x1f, RZ ;  /* 0x0000001f50046819 */ /* 0x000fe200000006ff */
[----:B------:R1:W-:Y:S01]  /*6720*/  STS.128 [R87+0x2210], R16 ;  /* 0x0022101057007388 */ /* 0x0003e20000000c00 */
[----:B------:R-:W-:Y:S01]  /*6730*/  @!PT LDS RZ, [RZ] ;  /* 0x00000000fffff984 */ /* 0x000fe20000000800 */
[----:B------:R-:W-:Y:S01]  /*6740*/  @!PT LDS RZ, [RZ] ;  /* 0x00000000fffff984 */ /* 0x000fe20000000800 */
[----:B------:R-:W-:Y:S01]  /*6750*/  @!PT LDS RZ, [RZ] ;  /* 0x00000000fffff984 */ /* 0x000fe20000000800 */
[----:B------:R-:W-:Y:S01]  /*6760*/  @!PT LDS RZ, [RZ] ;  /* 0x00000000fffff984 */ /* 0x000fe20000000800 */
[----:B------:R2:W-:Y:S07]  /*6770*/  MEMBAR.ALL.CTA ;  /* 0x0000000000007992 */ /* 0x0005ee0000008000 */
[----:B--2---:R-:W2:Y:S02]  /*6780*/  FENCE.VIEW.ASYNC.S ;  /* 0x00000000000073c6 */ /* 0x004ea40000000000 */
[----:B--2---:R-:W-:Y:S06]  /*6790*/  BAR.SYNC.DEFER_BLOCKING 0x1, 0x80 ;  /* 0x0042000000007b1d */ /* 0x004fec0000010000 */
[----:B------:R-:W-:Y:S05]  /*67a0*/  @P0 BRA `(.L_x_102) ;  /* 0x0000000000280947 */ /* 0x000fea0003800000 */
[----:B------:R-:W2:Y:S01]  /*67b0*/  LDCU.64 UR6, c[0x0][0x348] ;  /* 0x00006900ff0677ac */ /* 0x000ea20008000a00 */
[----:B------:R-:W-:Y:S01]  /*67c0*/  UIADD3 UR4, UPT, UPT, UR44, 0x2200, URZ ;  /* 0x000022002c047890 */ /* 0x000fe2000fffe0ff */
[----:B------:R-:W-:Y:S05]  /*67d0*/  UMOV UR51, UR36 ;  /* 0x0000002400337c82 */ /* 0x000fea0008000000 */
[----:B------:R-:W-:Y:S04]  /*67e0*/  MOV R85, UR4 ;  /* 0x0000000400557c02 */ /* 0x000fe80008000f00 */
[----:B------:R-:W-:Y:S01]  /*67f0*/  R2UR UR48, R85 ;  /* 0x00000000553072ca */ /* 0x000fe200000e0000 */
[----:B--2---:R-:W-:Y:S04]  /*6800*/  UIADD3 UR4, UP0, UPT, UR6, 0x680, URZ ;  /* 0x0000068006047890 */ /* 0x004fe8000ff1e0ff */
[----:B------:R-:W-:Y:S09]  /*6810*/  UIADD3.X UR5, UPT, UPT, URZ, UR7, URZ, UP0, !UPT ;  /* 0x00000007ff057290 */ /* 0x000ff200087fe4ff */
[----:B------:R2:W-:Y:S01]  /*6820*/  UTMASTG.3D [UR48], [UR4] ;  /* 0x00000030040073b5 */ /* 0x0005e20008010000 */
[----:B------:R0:W-:Y:S01]  /*6830*/  UTMACMDFLUSH ;  /* 0x00000000000079b7 */ /* 0x0001e20000000000 */
[----:B--2---:R-:W-:Y:S04]  /*6840*/  DEPBAR.LE SB0, 0x1 ;  /* 0x000080400000791a */ /* 0x004fe80000000000 */
.L_x_102:
[----:B------:R-:W-:Y:S05]  /*6850*/  BSYNC.RECONVERGENT B0 ;  /* 0x0000000000007941 */ /* 0x000fea0003800200 */
.L_x_101:
[----:B------:R-:W-:Y:S06]  /*6860*/  BAR.SYNC.DEFER_BLOCKING 0x1, 0x80 ;  /* 0x0042000000007b1d */ /* 0x000fec0000010000 */
[----:B------:R-:W2:Y:S01]  /*6870*/  @P6 SYNCS.PHASECHK.TRANS64.TRYWAIT P0, [R3+URZ+0x40], R4 ;  /* 0x00004004030065a7 */ /* 0x000ea200080011ff */
[----:B------:R-:W-:Y:S01]  /*6880*/  BSSY B1, `(.L_x_103) ;  /* 0x000001f000017945 */ /* 0x000fe20003800000 */
[----:B--2---:R-:W-:Y:S03]  /*6890*/  @P6 SEL R56, RZ, 0x1, !P0 ;  /* 0x00000001ff386807 */ /* 0x004fe60004000000 */
[----:B------:R-:W-:Y:S05]  /*68a0*/  @!P6 BRA `(.L_x_104) ;  /* 0x000000000070e947 */ /* 0x000fea0003800000 */
[----:B------:R-:W-:Y:S01]  /*68b0*/  ISETP.NE.AND P1, PT, R57, RZ, PT ;  /* 0x000000ff3900720c */ /* 0x000fe20003f25270 */
[----:B------:R-:W-:Y:S01]  /*68c0*/  BSSY B0, `(.L_x_105) ;  /* 0x0000008000007945 */ /* 0x000fe20003800000 */
[----:B------:R-:W-:Y:S11]  /*68d0*/  ISETP.NE.AND P0, PT, R56, RZ, PT ;  /* 0x000000ff3800720c */ /* 0x000ff60003f05270 */
[----:B------:R-:W-:Y:S04]  /*68e0*/  @P1 IMAD R2, R81, 0x1000, R2 ;  /* 0x0000100051021824 */ /* 0x000fe800078e0202 */
[----:B------:R-:W-:Y:S01]  /*68f0*/  @P1 IMAD.IADD R4, R0, 0x1, R2 ;  /* 0x0000000100041824 */ /* 0x000fe200078e0202 */
[----:B------:R-:W-:Y:S06]  /*6900*/  @P0 BRA `(.L_x_106) ;  /* 0x00000000000c0947 */ /* 0x000fec0003800000 */
[----:B------:R-:W-:Y:S04]  /*6910*/  SHF.L.U32 R0, R80, 0x1f, RZ ;  /* 0x0000001f50007819 */ /* 0x000fe800000006ff */
[----:B------:R-:W2:Y:S02]  /*6920*/  SYNCS.PHASECHK.TRANS64.TRYWAIT P0, [R3+URZ+0x40], R0 ;  /* 0x00004000030075a7 */ /* 0x000ea400080011ff */
[----:B--2---:R-:W-:Y:S05]  /*6930*/  @!P0 BRA `(.L_x_107) ;  /* 0x0000001400d08947 */ /* 0x004fea0003800000 */
.L_x_106:
[----:B------:R-:W-:Y:S05]  /*6940*/  BSYNC B0 ;  /* 0x0000000000007941 */ /* 0x000fea0003800000 */
.L_x_105:
[----:B------:R-:W-:Y:S01]  /*6950*/  ISETP.NE.AND P0, PT, R57, RZ, PT ;  /* 0x000000ff3900720c */ /* 0x000fe20003f05270 */
[----:B--2---:R-:W-:Y:S02]  /*6960*/  VIADD R3, R3, 0x50 ;  /* 0x0000005003037836 */ /* 0x004fe40000000000 */
[----:B------:R-:W-:Y:S02]  /*6970*/  IMAD.U32 R0, RZ, RZ, UR45 ;  /* 0x0000002dff007e24 */ /* 0x000fe4000f8e00ff */
[----:B------:R-:W-:Y:S03]  /*6980*/  VIADD R81, R81, 0x1 ;  /* 0x0000000151517836 */ /* 0x000fe60000000000 */
[----:B------:R-:W-:Y:S05]  /*6990*/  PRMT R0, R0, 0x654, R3 ;  /* 0x0000065400007816 */ /* 0x000fea0000000003 */
[----:B------:R2:W3:Y:S04]  /*69a0*/  @P0 LDS.128 R48, [R2+0x200] ;  /* 0x0002000002300984 */ /* 0x0004e80000000c00 */
        /* <DEDUP_REMOVED lines=11> */
[----:B--23--:R-:W-:Y:S02]  /*6a60*/  LOP3.LUT R80, R80, R0, RZ, 0x3c, !PT ;  /* 0x0000000050507212 */ /* 0x00cfe400078e3cff */
.L_x_104:
[----:B------:R-:W-:Y:S05]  /*6a70*/  BSYNC B1 ;  /* 0x0000000000017941 */ /* 0x000fea0003800000 */
.L_x_103:
[----:B------:R-:W-:Y:S05]  /*6a80*/  VIADD R0, R39, 0x40 ;  /* 0x0000004027007836 */ /* 0x000fea0000000000 */
[----:B------:R-:W-:Y:S04]  /*6a90*/  SHF.R.U32.HI R0, RZ, 0x15, R0 ;  /* 0x00000015ff007819 */ /* 0x000fe80000011600 */
[----:B------:R-:W-:Y:S11]  /*6aa0*/  LOP3.LUT P0, RZ, R0, 0x3, R75, 0x48, !PT ;  /* 0x0000000300ff7812 */ /* 0x000ff6000780484b */
[----:B------:R-:W-:Y:S02]  /*6ab0*/  @!UPT UIADD3 URZ, UPT, UPT, URZ, URZ, URZ ;  /* 0x000000fffffff290 */ /* 0x000fe4000fffe0ff */
[----:B------:R-:W-:Y:S05]  /*6ac0*/  @!P0 BRA `(.L_x_108) ;  /* 0x0000000000408947 */ /* 0x000fea0003800000 */
[----:B------:R-:W2:Y:S01]  /*6ad0*/  LDCU.64 UR8, c[0x4][0x70] ;  /* 0x01000e00ff0877ac */ /* 0x000ea20008000a00 */
[----:B------:R-:W-:Y:S01]  /*6ae0*/  MOV R3, 0x0 ;  /* 0x0000000000037802 */ /* 0x000fe20000000f00 */
[----:B------:R-:W-:Y:S02]  /*6af0*/  HFMA2 R12, -RZ, RZ, 0, 5.9604644775390625e-08 ;  /* 0x00000001ff0c7431 */ /* 0x000fe400000001ff */
[----:B------:R-:W-:Y:S02]  /*6b00*/  IMAD.MOV.U32 R8, RZ, RZ, 0x192 ;  /* 0x00000192ff087424 */ /* 0x000fe400078e00ff */
[----:B------:R-:W-:Y:S01]  /*6b10*/  IMAD.MOV.U32 R13, RZ, RZ, RZ ;  /* 0x000000ffff0d7224 */ /* 0x000fe200078e00ff */
[----:B------:R-:W3:Y:S01]  /*6b20*/  LDCU.64 UR6, c[0x4][0x78] ;  /* 0x01000f00ff0677ac */ /* 0x000ee20008000a00 */
[----:B------:R-:W1:Y:S01]  /*6b30*/  LDC.64 R2, c[0x4][R3] ;  /* 0x0100000003027b82 */ /* 0x000e620000000a00 */
[----:B------:R-:W5:Y:S01]  /*6b40*/  LDCU.64 UR4, c[0x4][0x10] ;  /* 0x01000200ff0477ac */ /* 0x000f620008000a00 */
[----:B--2---:R-:W-:Y:S01]  /*6b50*/  MOV R5, UR9 ;  /* 0x0000000900057c02 */ /* 0x004fe20008000f00 */
[----:B------:R-:W-:Y:S01]  /*6b60*/  IMAD.U32 R4, RZ, RZ, UR8 ;  /* 0x00000008ff047e24 */ /* 0x000fe2000f8e00ff */
[----:B---3--:R-:W-:Y:S01]  /*6b70*/  MOV R7, UR7 ;  /* 0x0000000700077c02 */ /* 0x008fe20008000f00 */
[----:B------:R-:W-:Y:S01]  /*6b80*/  IMAD.U32 R6, RZ, RZ, UR6 ;  /* 0x00000006ff067e24 */ /* 0x000fe2000f8e00ff */
[----:B-----5:R-:W-:Y:S01]  /*6b90*/  MOV R11, UR5 ;  /* 0x00000005000b7c02 */ /* 0x020fe20008000f00 */
[----:B------:R-:W-:Y:S02]  /*6ba0*/  IMAD.U32 R10, RZ, RZ, UR4 ;  /* 0x00000004ff0a7e24 */ /* 0x000fe4000f8e00ff */
[----:B------:R-:W-:Y:S07]  /*6bb0*/  LEPC R20, `(.L_x_108) ;  /* 0x000000001014794e */ /* 0x000fee0000000000 */
[----:B-1--4-:R-:W-:Y:S05]  /*6bc0*/  CALL.ABS.NOINC R2 ;  /* 0x0000000002007343 */ /* 0x012fea0003c00000 */
.L_x_108:
[----:B------:R-:W-:Y:S01]  /*6bd0*/  ISETP.NE.AND P0, PT, R86, RZ, PT ;  /* 0x000000ff5600720c */ /* 0x000fe20003f05270 */
[----:B------:R-:W-:Y:S05]  /*6be0*/  WARPSYNC.ALL ;  /* 0x0000000000007948 */ /* 0x000fea0003800000 */
[----:B------:R-:W-:Y:S01]  /*6bf0*/  IMAD.SHL.U32 R66, R49, 0x100, RZ ;  /* 0x0000010031427824 */ /* 0x000fe200078e00ff */
[----:B------:R-:W-:Y:S01]  /*6c00*/  R2UR UR4, R39 ;  /* 0x00000000270472ca */ /* 0x000fe200000e0000 */
[----:B------:R-:W-:Y:S01]  /*6c10*/  IMAD.SHL.U32 R60, R51, 0x100, RZ ;  /* 0x00000100333c7824 */ /* 0x000fe200078e00ff */
[C---:B------:R-:W-:Y:S01]  /*6c20*/  SHF.L.U32 R2, R48.reuse, 0x10, RZ ;  /* 0x0000001030027819 */ /* 0x040fe200000006ff */
[----:B-1--4-:R-:W-:Y:S01]  /*6c30*/  IMAD.SHL.U32 R54, R45, 0x100, RZ ;  /* 0x000001002d367824 */ /* 0x012fe200078e00ff */
[C---:B------:R-:W-:Y:S01]  /*6c40*/  PRMT R0, R48.reuse, 0x8880, RZ ;  /* 0x0000888030007816 */ /* 0x040fe200000000ff */
[----:B------:R-:W-:Y:S01]  /*6c50*/  BSSY.RECONVERGENT B0, `(.L_x_109) ;  /* 0x000009f000007945 */ /* 0x000fe20003800200 */
[----:B------:R-:W-:Y:S02]  /*6c60*/  SHF.L.U32 R3, R48, 0x8, RZ ;  /* 0x0000000830037819 */ /* 0x000fe400000006ff */
[----:B------:R-:W-:Y:S02]  /*6c70*/  SHF.R.S32.HI R2, RZ, 0x18, R2 ;  /* 0x00000018ff027819 */ /* 0x000fe40000011402 */
[----:B------:R-:W-:Y:S02]  /*6c80*/  PRMT R68, R49, 0x8880, RZ ;  /* 0x0000888031447816 */ /* 0x000fe400000000ff */
[----:B------:R-:W-:Y:S01]  /*6c90*/  SHF.R.S32.HI R3, RZ, 0x18, R3 ;  /* 0x00000018ff037819 */ /* 0x000fe20000011403 */
[----:B------:R-:W-:Y:S01]  /*6ca0*/  LDTM.16dp32bit_t0_t15.x32 R4, tmem[UR4+0x40] ;  /* 0x00004004000479ee */ /* 0x000fe20008a80000 */
[----:B------:R-:W1:Y:S01]  /*6cb0*/  LDTM.16dp32bit_t16_t31.x32 R4, tmem[UR4+0x60] ;  /* 0x00006004000479ee */ /* 0x000e620008aa0000 */
[----:B------:R-:W-:Y:S01]  /*6cc0*/  NOP ;  /* 0x0000000000007918 */ /* 0x000fe20000000000 */
[C---:B------:R-:W-:Y:S02]  /*6cd0*/  SHF.L.U32 R63, R50.reuse, 0x8, RZ ;  /* 0x00000008323f7819 */ /* 0x040fe400000006ff */
[C---:B------:R-:W-:Y:S02]  /*6ce0*/  PRMT R62, R51.reuse, 0x8880, RZ ;  /* 0x00008880333e7816 */ /* 0x040fe400000000ff */
[----:B------:R-:W-:Y:S02]  /*6cf0*/  SHF.L.U32 R61, R51, 0x10, RZ ;  /* 0x00000010333d7819 */ /* 0x000fe400000006ff */
[----:B------:R-:W-:Y:S02]  /*6d00*/  R2UR UR5, R43 ;  /* 0x000000002b0572ca */ /* 0x000fe400000e0000 */
[----:B------:R-:W-:Y:S01]  /*6d10*/  SHF.R.S32.HI R39, RZ, 0x18, R48 ;  /* 0x00000018ff277819 */ /* 0x000fe20000011430 */
[----:B------:R-:W-:Y:S01]  /*6d20*/  IMAD.SHL.U32 R48, R47, 0x100, RZ ;  /* 0x000001002f307824 */ /* 0x000fe200078e00ff */
[----:B------:R-:W-:Y:S02]  /*6d30*/  SHF.L.U32 R67, R49, 0x10, RZ ;  /* 0x0000001031437819 */ /* 0x000fe400000006ff */
[C---:B------:R-:W-:Y:S02]  /*6d40*/  PRMT R65, R50.reuse, 0x8880, RZ ;  /* 0x0000888032417816 */ /* 0x040fe400000000ff */
[----:B------:R-:W-:Y:S02]  /*6d50*/  SHF.R.S32.HI R41, RZ, 0x18, R49 ;  /* 0x00000018ff297819 */ /* 0x000fe40000011431 */
[----:B------:R-:W-:Y:S02]  /*6d60*/  SHF.L.U32 R64, R50, 0x10, RZ ;  /* 0x0000001032407819 */ /* 0x000fe400000006ff */
[----:B------:R-:W-:Y:S01]  /*6d70*/  SHF.R.S32.HI R42, RZ, 0x18, R50 ;  /* 0x00000018ff2a7819 */ /* 0x000fe20000011432 */
[----:B------:R-:W-:Y:S01]  /*6d80*/  UIADD3 UR4, UPT, UPT, UR5, 0xb0, URZ ;  /* 0x000000b005047890 */ /* 0x000fe2000fffe0ff */
[----:B------:R-:W-:Y:S01]  /*6d90*/  PRMT R59, R44, 0x8880, RZ ;  /* 0x000088802c3b7816 */ /* 0x000fe200000000ff */
[C---:B-1----:R-:W-:Y:S02]  /*6da0*/  IMAD R4, R38.reuse, R4, RZ ;  /* 0x0000000426047224 */ /* 0x042fe400078e02ff */
[----:B------:R-:W-:Y:S01]  /*6db0*/  UPRMT UR4, UR45, 0x654, UR4 ;  /* 0x000006542d047896 */ /* 0x000fe20008000004 */
[C---:B------:R-:W-:Y:S01]  /*6dc0*/  IMAD R5, R38.reuse, R5, RZ ;  /* 0x0000000526057224 */ /* 0x040fe200078e02ff */
[----:B------:R-:W-:Y:S01]  /*6dd0*/  SHF.R.S32.HI R43, RZ, 0x18, R51 ;  /* 0x00000018ff2b7819 */ /* 0x000fe20000011433 */
[----:B------:R-:W-:Y:S01]  /*6de0*/  IMAD R6, R38, R6, RZ ;  /* 0x0000000626067224 */ /* 0x000fe200078e02ff */
[----:B------:R-:W-:Y:S01]  /*6df0*/  SHF.L.U32 R51, R46, 0x8, RZ ;  /* 0x000000082e337819 */ /* 0x000fe200000006ff */
[----:B------:R-:W-:Y:S01]  /*6e00*/  IMAD R4, R0, R40, R4 ;  /* 0x0000002800047224 */ /* 0x000fe200078e0204 */
[----:B------:R-:W-:Y:S01]  /*6e10*/  MOV R0, R68 ;  /* 0x0000004400007202 */ /* 0x000fe20000000f00 */
[----:B------:R-:W-:Y:S01]  /*6e20*/  IMAD R7, R38, R7, RZ ;  /* 0x0000000726077224 */ /* 0x000fe200078e02ff */
[----:B------:R-:W-:Y:S01]  /*6e30*/  SHF.L.U32 R58, R44, 0x10, RZ ;  /* 0x000000102c3a7819 */ /* 0x000fe200000006ff */
[-C--:B------:R-:W-:Y:S01]  /*6e40*/  IMAD R5, R2, R40.reuse, R5 ;  /* 0x0000002802057224 */ /* 0x080fe200078e0205 */
[----:B------:R-:W-:Y:S01]  /*6e50*/  SYNCS.ARRIVE.TRANS64.RED.A1T0 RZ, [UR4], RZ ;  /* 0x000000ffffff79a7 */ /* 0x000fe20008100404 */
[----:B------:R-:W-:Y:S01]  /*6e60*/  IMAD R6, R3, R40, R6 ;  /* 0x0000002803067224 */ /* 0x000fe200078e0206 */
[----:B------:R-:W-:Y:S01]  /*6e70*/  SHF.R.S32.HI R2, RZ, 0x18, R67 ;  /* 0x00000018ff027819 */ /* 0x000fe20000011443 */
[C---:B------:R-:W-:Y:S01]  /*6e80*/  IMAD R8, R38.reuse, R8, RZ ;  /* 0x0000000826087224 */ /* 0x040fe200078e02ff */
[----:B------:R-:W-:Y:S01]  /*6e90*/  SHF.R.S32.HI R3, RZ, 0x18, R66 ;  /* 0x00000018ff037819 */ /* 0x000fe20000011442 */
[-C--:B------:R-:W-:Y:S01]  /*6ea0*/  IMAD R7, R39, R40.reuse, R7 ;  /* 0x0000002827077224 */ /* 0x080fe200078e0207 */
[----:B------:R-:W-:Y:S01]  /*6eb0*/  MOV R39, R65 ;  /* 0x0000004100277202 */ /* 0x000fe20000000f00 */
[----:B------:R-:W-:Y:S01]  /*6ec0*/  IMAD R9, R38, R9, RZ ;  /* 0x0000000926097224 */ /* 0x000fe200078e02ff */
[C---:B------:R-:W-:Y:S01]  /*6ed0*/  PRMT R56, R45.reuse, 0x8880, RZ ;  /* 0x000088802d387816 */ /* 0x040fe200000000ff */
[----:B------:R-:W-:Y:S01]  /*6ee0*/  IMAD R8, R0, R40, R8 ;  /* 0x0000002800087224 */ /* 0x000fe200078e0208 */
[----:B------:R-:W-:Y:S01]  /*6ef0*/  SHF.L.U32 R55, R45, 0x10, RZ ;  /* 0x000000102d377819 */ /* 0x000fe200000006ff */
[----:B------:R-:W-:Y:S01]  /*6f00*/  IMAD R10, R38, R10, RZ ;  /* 0x0000000a260a7224 */ /* 0x000fe200078e02ff */
[----:B------:R-:W-:Y:S01]  /*6f10*/  PRMT R53, R46, 0x8880, RZ ;  /* 0x000088802e357816 */ /* 0x000fe200000000ff */
[----:B------:R-:W-:Y:S01]  /*6f20*/  IMAD R9, R2, R40, R9 ;  /* 0x0000002802097224 */ /* 0x000fe200078e0209 */
[----:B------:R-:W-:Y:S01]  /*6f30*/  SHF.R.S32.HI R45, RZ, 0x18, R45 ;  /* 0x00000018ff2d7819 */ /* 0x000fe2000001142d */
[----:B------:R-:W-:Y:S01]  /*6f40*/  IMAD R0, R38, R20, RZ ;  /* 0x0000001426007224 */ /* 0x000fe200078e02ff */
[----:B------:R-:W-:Y:S01]  /*6f50*/  SHF.L.U32 R52, R46, 0x10, RZ ;  /* 0x000000102e347819 */ /* 0x000fe200000006ff */
[C---:B------:R-:W-:Y:S01]  /*6f60*/  IMAD R11, R38.reuse, R11, RZ ;  /* 0x0000000b260b7224 */ /* 0x040fe200078e02ff */
[C---:B------:R-:W-:Y:S01]  /*6f70*/  PRMT R50, R47.reuse, 0x8880, RZ ;  /* 0x000088802f327816 */ /* 0x040fe200000000ff */
[C---:B------:R-:W-:Y:S01]  /*6f80*/  IMAD R2, R38.reuse, R21, RZ ;  /* 0x0000001526027224 */ /* 0x040fe200078e02ff */
[----:B------:R-:W-:Y:S01]  /*6f90*/  SHF.R.S32.HI R46, RZ, 0x18, R46 ;  /* 0x00000018ff2e7819 */ /* 0x000fe2000001142e */
[C---:B------:R-:W-:Y:S01]  /*6fa0*/  IMAD R20, R38.reuse, R24, RZ ;  /* 0x0000001826147224 */ /* 0x040fe200078e02ff */
[----:B------:R-:W-:Y:S01]  /*6fb0*/  SHF.L.U32 R49, R47, 0x10, RZ ;  /* 0x000000102f317819 */ /* 0x000fe200000006ff */
[C---:B------:R-:W-:Y:S01]  /*6fc0*/  IMAD R21, R38.reuse, R25, RZ ;  /* 0x0000001926157224 */ /* 0x040fe200078e02ff */
[----:B------:R-:W-:Y:S01]  /*6fd0*/  SHF.R.S32.HI R47, RZ, 0x18, R47 ;  /* 0x00000018ff2f7819 */ /* 0x000fe2000001142f */
[----:B------:R-:W-:Y:S01]  /*6fe0*/  IMAD R24, R38, R28, RZ ;  /* 0x0000001c26187224 */ /* 0x000fe200078e02ff */
[----:B------:R-:W-:Y:S01]  /*6ff0*/  SHF.L.U32 R57, R44, 0x8, RZ ;  /* 0x000000082c397819 */ /* 0x000fe200000006ff */
[----:B------:R-:W-:Y:S01]  /*7000*/  IMAD R10, R3, R40, R10 ;  /* 0x00000028030a7224 */ /* 0x000fe200078e020a */
[----:B------:R-:W-:Y:S01]  /*7010*/  SHF.R.S32.HI R44, RZ, 0x18, R44 ;  /* 0x00000018ff2c7819 */ /* 0x000fe2000001142c */
[----:B------:R-:W-:Y:S01]  /*7020*/  IMAD R12, R38, R12, RZ ;  /* 0x0000000c260c7224 */ /* 0x000fe200078e02ff */
[----:B------:R-:W-:Y:S01]  /*7030*/  IADD3 R36, PT, PT, R36, 0x1, RZ ;  /* 0x0000000124247810 */ /* 0x000fe20007ffe0ff */
[C---:B------:R-:W-:Y:S02]  /*7040*/  IMAD R25, R38.reuse, R29, RZ ;  /* 0x0000001d26197224 */ /* 0x040fe400078e02ff */
[C---:B------:R-:W-:Y:S01]  /*7050*/  IMAD R28, R38.reuse, R32, RZ ;  /* 0x00000020261c7224 */ /* 0x040fe200078e02ff */
[----:B------:R-:W-:Y:S01]  /*7060*/  SHF.R.S32.HI R32, RZ, 0x18, R64 ;  /* 0x00000018ff207819 */ /* 0x000fe20000011440 */
[C---:B------:R-:W-:Y:S01]  /*7070*/  IMAD R29, R38.reuse, R33, RZ ;  /* 0x00000021261d7224 */ /* 0x040fe200078e02ff */
[----:B------:R-:W-:Y:S01]  /*7080*/  I2IP.S8.S32.SAT R33, R7, R6, RZ ;  /* 0x0000000607217239 */ /* 0x000fe200000014ff */
[----:B------:R-:W-:Y:S01]  /*7090*/  IMAD R11, R41, R40, R11 ;  /* 0x00000028290b7224 */ /* 0x000fe200078e020b */
[----:B------:R-:W-:Y:S01]  /*70a0*/  SHF.R.S32.HI R6, RZ, 0x18, R63 ;  /* 0x00000018ff067819 */ /* 0x000fe2000001143f */
[C---:B------:R-:W-:Y:S01]  /*70b0*/  IMAD R13, R38.reuse, R13, RZ ;  /* 0x0000000d260d7224 */ /* 0x040fe200078e02ff */
[----:B------:R-:W-:Y:S01]  /*70c0*/  MOV R7, R62 ;  /* 0x0000003e00077202 */ /* 0x000fe20000000f00 */
[C---:B------:R-:W-:Y:S02]  /*70d0*/  IMAD R14, R38.reuse, R14, RZ ;  /* 0x0000000e260e7224 */ /* 0x040fe400078e02ff */
[C---:B------:R-:W-:Y:S02]  /*70e0*/  IMAD R3, R38.reuse, R22, RZ ;  /* 0x0000001626037224 */ /* 0x040fe400078e02ff */
[----:B------:R-:W-:Y:S02]  /*70f0*/  IMAD R12, R39, R40, R12 ;  /* 0x00000028270c7224 */ /* 0x000fe400078e020c */
[C---:B------:R-:W-:Y:S02]  /*7100*/  IMAD R22, R38.reuse, R26, RZ ;  /* 0x0000001a26167224 */ /* 0x040fe400078e02ff */
[C---:B------:R-:W-:Y:S02]  /*7110*/  IMAD R15, R38.reuse, R15, RZ ;  /* 0x0000000f260f7224 */ /* 0x040fe400078e02ff */
[----:B------:R-:W-:Y:S02]  /*7120*/  IMAD R26, R38, R30, RZ ;  /* 0x0000001e261a7224 */ /* 0x000fe400078e02ff */
[----:B------:R-:W-:Y:S02]  /*7130*/  IMAD R13, R32, R40, R13 ;  /* 0x00000028200d7224 */ /* 0x000fe400078e020d */
[C---:B------:R-:W-:Y:S01]  /*7140*/  IMAD R30, R38.reuse, R34, RZ ;  /* 0x00000022261e7224 */ /* 0x040fe200078e02ff */
[----:B------:R-:W-:Y:S01]  /*7150*/  I2IP.S8.S32.SAT R34, R11, R10, RZ ;  /* 0x0000000a0b227239 */ /* 0x000fe200000014ff */
[----:B------:R-:W-:Y:S01]  /*7160*/  IMAD R16, R38, R16, RZ ;  /* 0x0000001026107224 */ /* 0x000fe200078e02ff */
[----:B------:R-:W-:Y:S01]  /*7170*/  SHF.R.S32.HI R10, RZ, 0x18, R61 ;  /* 0x00000018ff0a7819 */ /* 0x000fe2000001143d */
[----:B------:R-:W-:Y:S01]  /*7180*/  IMAD R14, R6, R40, R14 ;  /* 0x00000028060e7224 */ /* 0x000fe200078e020e */
[----:B------:R-:W-:Y:S01]  /*7190*/  I2IP.S8.S32.SAT R61, R9, R8, R34 ;  /* 0x00000008093d7239 */ /* 0x000fe20000001422 */
[----:B------:R-:W-:Y:S01]  /*71a0*/  IMAD R17, R38, R17, RZ ;  /* 0x0000001126117224 */ /* 0x000fe200078e02ff */
[----:B------:R-:W-:Y:S01]  /*71b0*/  SHF.R.S32.HI R11, RZ, 0x18, R60 ;  /* 0x00000018ff0b7819 */ /* 0x000fe2000001143c */
[----:B------:R-:W-:Y:S01]  /*71c0*/  IMAD R15, R42, R40, R15 ;  /* 0x000000282a0f7224 */ /* 0x000fe200078e020f */
[----:B------:R-:W-:Y:S01]  /*71d0*/  I2IP.S8.S32.SAT R60, R5, R4, R33 ;  /* 0x00000004053c7239 */ /* 0x000fe20000001421 */
[C---:B------:R-:W-:Y:S01]  /*71e0*/  IMAD R18, R38.reuse, R18, RZ ;  /* 0x0000001226127224 */ /* 0x040fe200078e02ff */
[----:B------:R-:W-:Y:S01]  /*71f0*/  SHF.R.S32.HI R5, RZ, 0x18, R58 ;  /* 0x00000018ff057819 */ /* 0x000fe2000001143a */
[----:B------:R-:W-:Y:S01]  /*7200*/  IMAD R16, R7, R40, R16 ;  /* 0x0000002807107224 */ /* 0x000fe200078e0210 */
[----:B------:R-:W-:Y:S01]  /*7210*/  I2IP.S8.S32.SAT R14, R15, R14, RZ ;  /* 0x0000000e0f0e7239 */ /* 0x000fe200000014ff */
[----:B------:R-:W-:Y:S01]  /*7220*/  IMAD R19, R38, R19, RZ ;  /* 0x0000001326137224 */ /* 0x000fe200078e02ff */
[----:B------:R-:W-:Y:S01]  /*7230*/  SHF.R.S32.HI R7, RZ, 0x18, R48 ;  /* 0x00000018ff077819 */ /* 0x000fe20000011430 */
[----:B------:R-:W-:Y:S01]  /*7240*/  IMAD R17, R10, R40, R17 ;  /* 0x000000280a117224 */ /* 0x000fe200078e0211 */
[----:B------:R-:W-:Y:S01]  /*7250*/  I2IP.S8.S32.SAT R62, R13, R12, R14 ;  /* 0x0000000c0d3e7239 */ /* 0x000fe2000000140e */
[-C--:B------:R-:W-:Y:S01]  /*7260*/  IMAD R18, R11, R40.reuse, R18 ;  /* 0x000000280b127224 */ /* 0x080fe200078e0212 */
[----:B------:R-:W-:Y:S01]  /*7270*/  SHF.R.S32.HI R6, RZ, 0x18, R57 ;  /* 0x00000018ff067819 */ /* 0x000fe20000011439 */
[----:B------:R-:W-:Y:S02]  /*7280*/  IMAD.MOV.U32 R4, RZ, RZ, R59 ;  /* 0x000000ffff047224 */ /* 0x000fe400078e003b */
[-C--:B------:R-:W-:Y:S02]  /*7290*/  IMAD R19, R43, R40.reuse, R19 ;  /* 0x000000282b137224 */ /* 0x080fe400078e0213 */
[----:B------:R-:W-:Y:S01]  /*72a0*/  IMAD R0, R4, R40, R0 ;  /* 0x0000002804007224 */ /* 0x000fe200078e0200 */
[----:B------:R-:W-:Y:S01]  /*72b0*/  MOV R4, R56 ;  /* 0x0000003800047202 */ /* 0x000fe20000000f00 */
[----:B------:R-:W-:Y:S01]  /*72c0*/  IMAD R23, R38, R23, RZ ;  /* 0x0000001726177224 */ /* 0x000fe200078e02ff */
[----:B------:R-:W-:Y:S01]  /*72d0*/  I2IP.S8.S32.SAT R18, R19, R18, RZ ;  /* 0x0000001213127239 */ /* 0x000fe200000014ff */
[-C--:B------:R-:W-:Y:S01]  /*72e0*/  IMAD R2, R5, R40.reuse, R2 ;  /* 0x0000002805027224 */ /* 0x080fe200078e0202 */
[----:B------:R-:W-:Y:S01]  /*72f0*/  SHF.R.S32.HI R5, RZ, 0x18, R55 ;  /* 0x00000018ff057819 */ /* 0x000fe20000011437 */
[----:B------:R-:W-:Y:S01]  /*7300*/  IMAD R3, R6, R40, R3 ;  /* 0x0000002806037224 */ /* 0x000fe200078e0203 */
[----:B------:R-:W-:Y:S01]  /*7310*/  I2IP.S8.S32.SAT R63, R17, R16, R18 ;  /* 0x00000010113f7239 */ /* 0x000fe20000001412 */
[-C--:B------:R-:W-:Y:S01]  /*7320*/  IMAD R23, R44, R40.reuse, R23 ;  /* 0x000000282c177224 */ /* 0x080fe200078e0217 */
[----:B------:R-:W-:Y:S01]  /*7330*/  SHF.R.S32.HI R6, RZ, 0x18, R54 ;  /* 0x00000018ff067819 */ /* 0x000fe20000011436 */
[-C--:B------:R-:W-:Y:S01]  /*7340*/  IMAD R20, R4, R40.reuse, R20 ;  /* 0x0000002804147224 */ /* 0x080fe200078e0214 */
[----:B------:R-:W-:Y:S01]  /*7350*/  MOV R4, R53 ;  /* 0x0000003500047202 */ /* 0x000fe20000000f00 */
[----:B------:R1:W-:Y:S01]  /*7360*/  STS.128 [R69+UR44+0x3200], R60 ;  /* 0x0032003c45007988 */ /* 0x0003e20008000c2c */
[----:B------:R-:W-:Y:S01]  /*7370*/  IMAD R27, R38, R27, RZ ;  /* 0x0000001b261b7224 */ /* 0x000fe200078e02ff */
[----:B------:R-:W-:Y:S01]  /*7380*/  I2IP.S8.S32.SAT R3, R23, R3, RZ ;  /* 0x0000000317037239 */ /* 0x000fe200000014ff */
[-C--:B------:R-:W-:Y:S01]  /*7390*/  IMAD R21, R5, R40.reuse, R21 ;  /* 0x0000002805157224 */ /* 0x080fe200078e0215 */
[----:B------:R-:W-:Y:S01]  /*73a0*/  SHF.R.S32.HI R5, RZ, 0x18, R52 ;  /* 0x00000018ff057819 */ /* 0x000fe20000011434 */
[-C--:B------:R-:W-:Y:S01]  /*73b0*/  IMAD R22, R6, R40.reuse, R22 ;  /* 0x0000002806167224 */ /* 0x080fe200078e0216 */
[----:B------:R-:W-:Y:S01]  /*73c0*/  SHF.R.S32.HI R6, RZ, 0x18, R49 ;  /* 0x00000018ff067819 */ /* 0x000fe20000011431 */
[-C--:B------:R-:W-:Y:S02]  /*73d0*/  IMAD R27, R45, R40.reuse, R27 ;  /* 0x000000282d1b7224 */ /* 0x080fe400078e021b */
[-C--:B------:R-:W-:Y:S01]  /*73e0*/  IMAD R24, R4, R40.reuse, R24 ;  /* 0x0000002804187224 */ /* 0x080fe200078e0218 */
[----:B------:R-:W-:Y:S01]  /*73f0*/  SHF.R.S32.HI R4, RZ, 0x18, R51 ;  /* 0x00000018ff047819 */ /* 0x000fe20000011433 */
[----:B------:R-:W-:Y:S01]  /*7400*/  IMAD R25, R5, R40, R25 ;  /* 0x0000002805197224 */ /* 0x000fe200078e0219 */
[----:B------:R-:W-:Y:S01]  /*7410*/  MOV R5, R50 ;  /* 0x0000003200057202 */ /* 0x000fe20000000f00 */
[----:B------:R-:W-:Y:S02]  /*7420*/  IMAD R31, R38, R31, RZ ;  /* 0x0000001f261f7224 */ /* 0x000fe400078e02ff */
[----:B------:R-:W-:Y:S01]  /*7430*/  IMAD R26, R4, R40, R26 ;  /* 0x00000028041a7224 */ /* 0x000fe200078e021a */
[----:B------:R-:W-:Y:S01]  /*7440*/  I2IP.S8.S32.SAT R4, R2, R0, R3 ;  /* 0x0000000002047239 */ /* 0x000fe20000001403 */
[-C--:B------:R-:W-:Y:S02]  /*7450*/  IMAD R31, R46, R40.reuse, R31 ;  /* 0x000000282e1f7224 */ /* 0x080fe400078e021f */
[----:B------:R-:W-:Y:S01]  /*7460*/  IMAD R28, R5, R40, R28 ;  /* 0x00000028051c7224 */ /* 0x000fe200078e021c */
[----:B------:R-:W-:Y:S01]  /*7470*/  I2IP.S8.S32.SAT R5, R27, R22, RZ ;  /* 0x000000161b057239 */ /* 0x000fe200000014ff */
[----:B------:R-:W-:Y:S01]  /*7480*/  IMAD R29, R6, R40, R29 ;  /* 0x00000028061d7224 */ /* 0x000fe200078e021d */
[----:B------:R-:W-:Y:S01]  /*7490*/  I2IP.S8.S32.SAT R6, R31, R26, RZ ;  /* 0x0000001a1f067239 */ /* 0x000fe200000014ff */
[----:B------:R-:W-:Y:S01]  /*74a0*/  IMAD R35, R38, R35, RZ ;  /* 0x0000002326237224 */ /* 0x000fe200078e02ff */
[----:B------:R-:W-:Y:S01]  /*74b0*/  I2IP.S8.S32.SAT R5, R21, R20, R5 ;  /* 0x0000001415057239 */ /* 0x000fe20000001405 */
[----:B------:R-:W-:Y:S01]  /*74c0*/  IMAD R30, R7, R40, R30 ;  /* 0x00000028071e7224 */ /* 0x000fe200078e021e */
[----:B------:R-:W-:Y:S01]  /*74d0*/  I2IP.S8.S32.SAT R6, R25, R24, R6 ;  /* 0x0000001819067239 */ /* 0x000fe20000001406 */
[----:B------:R-:W-:Y:S05]  /*74e0*/  IMAD R35, R47, R40, R35 ;  /* 0x000000282f237224 */ /* 0x000fea00078e0223 */
[----:B------:R-:W-:Y:S04]  /*74f0*/  I2IP.S8.S32.SAT R7, R35, R30, RZ ;  /* 0x0000001e23077239 */ /* 0x000fe800000014ff */
[----:B------:R-:W-:Y:S05]  /*7500*/  I2IP.S8.S32.SAT R7, R29, R28, R7 ;  /* 0x0000001c1d077239 */ /* 0x000fea0000001407 */
        /* <DEDUP_REMOVED lines=10> */
[----:B------:R-:W-:Y:S02]  /*75b0*/  UIADD3 UR9, UPT, UPT, UR49, 0x40, URZ ;  /* 0x0000004031097890 */ /* 0x000fe4000fffe0ff */
[----:B------:R-:W-:Y:S01]  /*75c0*/  UIADD3 UR8, UPT, UPT, UR44, 0x3200, URZ ;  /* 0x000032002c087890 */ /* 0x000fe2000fffe0ff */
[----:B------:R-:W-:Y:S01]  /*75d0*/  UMOV UR10, UR50 ;  /* 0x00000032000a7c82 */ /* 0x000fe20008000000 */
[----:B------:R-:W-:Y:S01]  /*75e0*/  UMOV UR11, UR36 ;  /* 0x00000024000b7c82 */ /* 0x000fe20008000000 */
[----:B--2---:R-:W-:Y:S04]  /*75f0*/  UIADD3 UR4, UP0, UPT, UR6, 0x680, URZ ;  /* 0x0000068006047890 */ /* 0x004fe8000ff1e0ff */
[----:B------:R-:W-:Y:S09]  /*7600*/  UIADD3.X UR5, UPT, UPT, URZ, UR7, URZ, UP0, !UPT ;  /* 0x00000007ff057290 */ /* 0x000ff200087fe4ff */
[----:B------:R2:W-:Y:S01]  /*7610*/  UTMASTG.3D [UR8], [UR4] ;  /* 0x00000008040073b5 */ /* 0x0005e20008010000 */
[----:B------:R0:W-:Y:S01]  /*7620*/  UTMACMDFLUSH ;  /* 0x00000000000079b7 */ /* 0x0001e20000000000 */
[----:B--2---:R-:W-:Y:S04]  /*7630*/  DEPBAR.LE SB0, 0x1 ;  /* 0x000080400000791a */ /* 0x004fe80000000000 */
.L_x_110:
[----:B------:R-:W-:Y:S05]  /*7640*/  BSYNC.RECONVERGENT B0 ;  /* 0x0000000000007941 */ /* 0x000fea0003800200 */
.L_x_109:
[----:B------:R-:W-:Y:S01]  /*7650*/  R2UR UR4, R76 ;  /* 0x000000004c0472ca */ /* 0x000fe200000e0000 */
[----:B------:R-:W-:Y:S01]  /*7660*/  BAR.SYNC.DEFER_BLOCKING 0x1, 0x80 ;  /* 0x0042000000007b1d */ /* 0x000fe20000010000 */
[----:B------:R-:W-:Y:S01]  /*7670*/  ISETP.NE.AND P0, PT, R78, 0x2, PT ;  /* 0x000000024e00780c */ /* 0x000fe20003f05270 */
[----:B------:R-:W-:Y:S01]  /*7680*/  UISETP.NE.AND UP0, UPT, UR46, URZ, UPT ;  /* 0x000000ff2e00728c */ /* 0x000fe2000bf05270 */
[----:B------:R-:W-:Y:S01]  /*7690*/  ISETP.NE.AND P1, PT, R36, 0x4, PT ;  /* 0x000000042400780c */ /* 0x000fe20003f25270 */
[----:B------:R-:W-:Y:S01]  /*76a0*/  UIADD3 UR20, UPT, UPT, UR37, UR63, URZ ;  /* 0x0000003f25147290 */ /* 0x000fe2000fffe0ff */
[----:B------:R-:W-:Y:S02]  /*76b0*/  SEL R2, RZ, 0x1, P0 ;  /* 0x00000001ff027807 */ /* 0x000fe40000000000 */
[----:B------:R-:W-:Y:S02]  /*76c0*/  SEL R0, RZ, 0x1, P1 ;  /* 0x00000001ff007807 */ /* 0x000fe40000800000 */
[----:B------:R-:W-:Y:S02]  /*76d0*/  LOP3.LUT R82, R82, R2, RZ, 0x3c, !PT ;  /* 0x0000000252527212 */ /* 0x000fe400078e3cff */
[----:B------:R-:W-:Y:S01]  /*76e0*/  LOP3.LUT R83, R83, R0, RZ, 0x3c, !PT ;  /* 0x0000000053537212 */ /* 0x000fe200078e3cff */
[----:B------:R-:W-:Y:S01]  /*76f0*/  UIADD3 UR16, UPT, UPT, UR38, UR4, URZ ;  /* 0x0000000426107290 */ /* 0x000fe2000fffe0ff */
[----:B------:R-:W-:Y:S02]  /*7700*/  SEL R78, R78, RZ, P0 ;  /* 0x000000ff4e4e7207 */ /* 0x000fe40000000000 */
[----:B------:R-:W-:Y:S01]  /*7710*/  SEL R36, R36, RZ, P1 ;  /* 0x000000ff24247207 */ /* 0x000fe20000800000 */
[----:B------:R-:W-:Y:S01]  /*7720*/  UMOV UR36, UR59 ;  /* 0x0000003b00247c82 */ /* 0x000fe20008000000 */
[----:B------:R-:W-:Y:S07]  /*7730*/  BRA.U UP0, `(.L_x_111) ;  /* 0xffffffd500787547 */ /* 0x000fee000b83ffff */
[----:B------:R-:W-:Y:S05]  /*7740*/  EXIT ;  /* 0x000000000000794d */ /* 0x000fea0003800000 */
.L_x_24:
[----:B--2---:R2:W3:Y:S02]  /*7750*/  SYNCS.PHASECHK.TRANS64.TRYWAIT P0, [R0+URZ+0xe0], R2 ;  /* 0x0000e002000075a7 */ /* 0x0044e400080011ff */
[----:B---3--:R-:W-:Y:S05]  /*7760*/  @!P0 NANOSLEEP.SYNCS 0x989680 ;  /* 0x009896800000895d */ /* 0x008fea0003900000 */
[----:B------:R-:W3:Y:S02]  /*7770*/  @!P0 SYNCS.PHASECHK.TRANS64 P0, [R0+URZ+0xe0], R2 ;  /* 0x0000e002000085a7 */ /* 0x000ee400080010ff */
[----:B---3--:R-:W-:Y:S05]  /*7780*/  @!P0 BRA `(.L_x_24) ;  /* 0xfffffffc00f08947 */ /* 0x008fea000383ffff */
[----:B------:R-:W-:Y:S05]  /*7790*/  BRA `(.L_x_112) ;  /* 0xffffffa000347947 */ /* 0x000fea000383ffff */
.L_x_27:
[----:B-1----:R-:W-:-:S07]  /*77a0*/  MOV R0, UR33 ;  /* 0x0000002100007c02 */ /* 0x002fce0008000f00 */
.L_x_113:
[----:B-1----:R1:W2:Y:S02]  /*77b0*/  SYNCS.PHASECHK.TRANS64.TRYWAIT P0, [R0+URZ+0x20], R3 ;  /* 0x00002003000075a7 */ /* 0x0022a400080011ff */
[----:B--2---:R-:W-:Y:S05]  /*77c0*/  @!P0 NANOSLEEP.SYNCS 0x989680 ;  /* 0x009896800000895d */ /* 0x004fea0003900000 */
[----:B------:R-:W2:Y:S02]  /*77d0*/  @!P0 SYNCS.PHASECHK.TRANS64 P0, [R0+URZ+0x20], R3 ;  /* 0x00002003000085a7 */ /* 0x000ea400080010ff */
[----:B--2---:R-:W-:Y:S05]  /*77e0*/  @!P0 BRA `(.L_x_113) ;  /* 0xfffffffc00f08947 */ /* 0x004fea000383ffff */
[----:B------:R-:W-:Y:S05]  /*77f0*/  BRA `(.L_x_26) ;  /* 0xffffffa0007c7947 */ /* 0x000fea000383ffff */
.L_x_34:
[----:B-1----:R-:W-:-:S07]  /*7800*/  MOV R0, UR17 ;  /* 0x0000001100007c02 */ /* 0x002fce0008000f00 */
.L_x_114:
[----:B-1----:R1:W2:Y:S02]  /*7810*/  SYNCS.PHASECHK.TRANS64.TRYWAIT P0, [R0+URZ+0x20], R3 ;  /* 0x00002003000075a7 */ /* 0x0022a400080011ff */
[----:B--2---:R-:W-:Y:S05]  /*7820*/  @!P0 NANOSLEEP.SYNCS 0x989680 ;  /* 0x009896800000895d */ /* 0x004fea0003900000 */
[----:B------:R-:W2:Y:S02]  /*7830*/  @!P0 SYNCS.PHASECHK.TRANS64 P0, [R0+URZ+0x20], R3 ;  /* 0x00002003000085a7 */ /* 0x000ea400080010ff */
[----:B--2---:R-:W-:Y:S05]  /*7840*/  @!P0 BRA `(.L_x_114) ;  /* 0xfffffffc00f08947 */ /* 0x004fea000383ffff */
[----:B------:R-:W-:Y:S05]  /*7850*/  BRA `(.L_x_33) ;  /* 0xffffffa400387947 */ /* 0x000fea000383ffff */
.L_x_39:
[----:B-1----:R1:W2:Y:S02]  /*7860*/  SYNCS.PHASECHK.TRANS64.TRYWAIT P0, [R3+URZ+0x70], R0 ;  /* 0x00007000030075a7 */ /* 0x0022a400080011ff */
[----:B--2---:R-:W-:Y:S05]  /*7870*/  @!P0 NANOSLEEP.SYNCS 0x989680 ;  /* 0x009896800000895d */ /* 0x004fea0003900000 */
[----:B------:R-:W2:Y:S02]  /*7880*/  @!P0 SYNCS.PHASECHK.TRANS64 P0, [R3+URZ+0x70], R0 ;  /* 0x00007000030085a7 */ /* 0x000ea400080010ff */
[----:B--2---:R-:W-:Y:S05]  /*7890*/  @!P0 BRA `(.L_x_39) ;  /* 0xfffffffc00f08947 */ /* 0x004fea000383ffff */
[----:B------:R-:W-:Y:S05]  /*78a0*/  BRA `(.L_x_115) ;  /* 0xffffffa400dc7947 */ /* 0x000fea000383ffff */
.L_x_43:
[----:B------:R-:W-:-:S07]  /*78b0*/  MOV R0, UR4 ;  /* 0x0000000400007c02 */ /* 0x000fce0008000f00 */
.L_x_116:
[----:B-1----:R1:W2:Y:S02]  /*78c0*/  SYNCS.PHASECHK.TRANS64.TRYWAIT P0, [R0+URZ], R2 ;  /* 0x00000002000075a7 */ /* 0x0022a400080011ff */
[----:B--2---:R-:W-:Y:S05]  /*78d0*/  @!P0 NANOSLEEP.SYNCS 0x989680 ;  /* 0x009896800000895d */ /* 0x004fea0003900000 */
[----:B------:R-:W2:Y:S02]  /*78e0*/  @!P0 SYNCS.PHASECHK.TRANS64 P0, [R0+URZ], R2 ;  /* 0x00000002000085a7 */ /* 0x000ea400080010ff */
[----:B--2---:R-:W-:Y:S05]  /*78f0*/  @!P0 BRA `(.L_x_116) ;  /* 0xfffffffc00f08947 */ /* 0x004fea000383ffff */
[----:B------:R-:W-:Y:S05]  /*7900*/  BRA `(.L_x_117) ;  /* 0xffffffac00847947 */ /* 0x000fea000383ffff */
.L_x_44:
[----:B------:R-:W-:-:S07]  /*7910*/  MOV R0, UR5 ;  /* 0x0000000500007c02 */ /* 0x000fce0008000f00 */
.L_x_118:
[----:B-1----:R1:W2:Y:S02]  /*7920*/  SYNCS.PHASECHK.TRANS64.TRYWAIT P0, [R0+URZ], R3 ;  /* 0x00000003000075a7 */ /* 0x0022a400080011ff */
[----:B--2---:R-:W-:Y:S05]  /*7930*/  @!P0 NANOSLEEP.SYNCS 0x989680 ;  /* 0x009896800000895d */ /* 0x004fea0003900000 */
[----:B------:R-:W2:Y:S02]  /*7940*/  @!P0 SYNCS.PHASECHK.TRANS64 P0, [R0+URZ], R3 ;  /* 0x00000003000085a7 */ /* 0x000ea400080010ff */
[----:B--2---:R-:W-:Y:S05]  /*7950*/  @!P0 BRA `(.L_x_118) ;  /* 0xfffffffc00f08947 */ /* 0x004fea000383ffff */
[----:B------:R-:W-:Y:S05]  /*7960*/  BRA `(.L_x_119) ;  /* 0xffffffac00907947 */ /* 0x000fea000383ffff */
.L_x_45:
[----:B------:R-:W-:-:S07]  /*7970*/  MOV R0, UR5 ;  /* 0x0000000500007c02 */ /* 0x000fce0008000f00 */
.L_x_120:
[----:B-1----:R1:W2:Y:S02]  /*7980*/  SYNCS.PHASECHK.TRANS64.TRYWAIT P0, [R0+URZ], R3 ;  /* 0x00000003000075a7 */ /* 0x0022a400080011ff */
[----:B--2---:R-:W-:Y:S05]  /*7990*/  @!P0 NANOSLEEP.SYNCS 0x989680 ;  /* 0x009896800000895d */ /* 0x004fea0003900000 */
[----:B------:R-:W2:Y:S02]  /*79a0*/  @!P0 SYNCS.PHASECHK.TRANS64 P0, [R0+URZ], R3 ;  /* 0x00000003000085a7 */ /* 0x000ea400080010ff */
[----:B--2---:R-:W-:Y:S05]  /*79b0*/  @!P0 BRA `(.L_x_120) ;  /* 0xfffffffc00f08947 */ /* 0x004fea000383ffff */
[----:B------:R-:W-:Y:S05]  /*79c0*/  BRA `(.L_x_121) ;  /* 0xffffffac009c7947 */ /* 0x000fea000383ffff */
.L_x_48:
[----:B-1----:R1:W2:Y:S02]  /*79d0*/  SYNCS.PHASECHK.TRANS64.TRYWAIT P0, [R2+URZ+0xd0], R4 ;  /* 0x0000d004020075a7 */ /* 0x0022a400080011ff */
[----:B--2---:R-:W-:Y:S05]  /*79e0*/  @!P0 NANOSLEEP.SYNCS 0x989680 ;  /* 0x009896800000895d */ /* 0x004fea0003900000 */
[----:B------:R-:W2:Y:S02]  /*79f0*/  @!P0 SYNCS.PHASECHK.TRANS64 P0, [R2+URZ+0xd0], R4 ;  /* 0x0000d004020085a7 */ /* 0x000ea400080010ff */
[----:B--2---:R-:W-:Y:S05]  /*7a00*/  @!P0 BRA `(.L_x_48) ;  /* 0xfffffffc00f08947 */ /* 0x004fea000383ffff */
[----:B------:R-:W-:Y:S05]  /*7a10*/  BRA `(.L_x_122) ;  /* 0xffffffac00f87947 */ /* 0x000fea000383ffff */
.L_x_49:
[----:B------:R-:W-:-:S07]  /*7a20*/  MOV R2, UR4 ;  /* 0x0000000400027c02 */ /* 0x000fce0008000f00 */
.L_x_123:
[----:B-1----:R1:W2:Y:S02]  /*7a30*/  SYNCS.PHASECHK.TRANS64.TRYWAIT P0, [R2+URZ+0x80], R5 ;  /* 0x00008005020075a7 */ /* 0x0022a400080011ff */
[----:B--2---:R-:W-:Y:S05]  /*7a40*/  @!P0 NANOSLEEP.SYNCS 0x989680 ;  /* 0x009896800000895d */ /* 0x004fea0003900000 */
[----:B------:R-:W2:Y:S02]  /*7a50*/  @!P0 SYNCS.PHASECHK.TRANS64 P0, [R2+URZ+0x80], R5 ;  /* 0x00008005020085a7 */ /* 0x000ea400080010ff */
[----:B--2---:R-:W-:Y:S05]  /*7a60*/  @!P0 BRA `(.L_x_123) ;  /* 0xfffffffc00f08947 */ /* 0x004fea000383ffff */
[----:B------:R-:W-:Y:S05]  /*7a70*/  BRA `(.L_x_124) ;  /* 0xffffffb000087947 */ /* 0x000fea000383ffff */
.L_x_50:
[----:B-1----:R1:W2:Y:S02]  /*7a80*/  SYNCS.PHASECHK.TRANS64.TRYWAIT P1, [R2+URZ+0x70], R4 ;  /* 0x00007004020075a7 */ /* 0x0022a400080211ff */
[----:B--2---:R-:W-:Y:S05]  /*7a90*/  @!P1 NANOSLEEP.SYNCS 0x989680 ;  /* 0x009896800000995d */ /* 0x004fea0003900000 */
[----:B------:R-:W2:Y:S02]  /*7aa0*/  @!P1 SYNCS.PHASECHK.TRANS64 P1, [R2+URZ+0x70], R4 ;  /* 0x00007004020095a7 */ /* 0x000ea400080210ff */
[----:B--2---:R-:W-:Y:S05]  /*7ab0*/  @!P1 BRA `(.L_x_50) ;  /* 0xfffffffc00f09947 */ /* 0x004fea000383ffff */
[----:B------:R-:W-:Y:S05]  /*7ac0*/  BRA `(.L_x_125) ;  /* 0xffffffb000387947 */ /* 0x000fea000383ffff */
.L_x_53:
[----:B------:R-:W-:-:S07]  /*7ad0*/  MOV R0, UR4 ;  /* 0x0000000400007c02 */ /* 0x000fce0008000f00 */
.L_x_126:
[----:B-1----:R1:W2:Y:S02]  /*7ae0*/  SYNCS.PHASECHK.TRANS64.TRYWAIT P0, [R0+URZ+0x80], R2 ;  /* 0x00008002000075a7 */ /* 0x0022a400080011ff */
[----:B--2---:R-:W-:Y:S05]  /*7af0*/  @!P0 NANOSLEEP.SYNCS 0x989680 ;  /* 0x009896800000895d */ /* 0x004fea0003900000 */
[----:B------:R-:W2:Y:S02]  /*7b00*/  @!P0 SYNCS.PHASECHK.TRANS64 P0, [R0+URZ+0x80], R2 ;  /* 0x00008002000085a7 */ /* 0x000ea400080010ff */
[----:B--2---:R-:W-:Y:S05]  /*7b10*/  @!P0 BRA `(.L_x_126) ;  /* 0xfffffffc00f08947 */ /* 0x004fea000383ffff */
[----:B------:R-:W-:Y:S05]  /*7b20*/  BRA `(.L_x_52) ;  /* 0xffffffb0008c7947 */ /* 0x000fea000383ffff */
.L_x_60:
[----:B-1----:R1:W2:Y:S02]  /*7b30*/  SYNCS.PHASECHK.TRANS64.TRYWAIT P1, [R0+URZ+0x70], R2 ;  /* 0x00007002000075a7 */ /* 0x0022a400080211ff */
[----:B--2---:R-:W-:Y:S05]  /*7b40*/  @!P1 NANOSLEEP.SYNCS 0x989680 ;  /* 0x009896800000995d */ /* 0x004fea0003900000 */
[----:B------:R-:W2:Y:S02]  /*7b50*/  @!P1 SYNCS.PHASECHK.TRANS64 P1, [R0+URZ+0x70], R2 ;  /* 0x00007002000095a7 */ /* 0x000ea400080210ff */
[----:B--2---:R-:W-:Y:S05]  /*7b60*/  @!P1 BRA `(.L_x_60) ;  /* 0xfffffffc00f09947 */ /* 0x004fea000383ffff */
[----:B------:R-:W-:Y:S05]  /*7b70*/  BRA `(.L_x_127) ;  /* 0xffffffb400e87947 */ /* 0x000fea000383ffff */
.L_x_61:
[----:B------:R-:W-:-:S07]  /*7b80*/  MOV R2, UR19 ;  /* 0x0000001300027c02 */ /* 0x000fce0008000f00 */
.L_x_128:
[----:B-1----:R1:W2:Y:S02]  /*7b90*/  SYNCS.PHASECHK.TRANS64.TRYWAIT P0, [R2+URZ+0xb0], R0 ;  /* 0x0000b000020075a7 */ /* 0x0022a400080011ff */
[----:B--2---:R-:W-:Y:S05]  /*7ba0*/  @!P0 NANOSLEEP.SYNCS 0x989680 ;  /* 0x009896800000895d */ /* 0x004fea0003900000 */
[----:B------:R-:W2:Y:S02]  /*7bb0*/  @!P0 SYNCS.PHASECHK.TRANS64 P0, [R2+URZ+0xb0], R0 ;  /* 0x0000b000020085a7 */ /* 0x000ea400080010ff */
[----:B--2---:R-:W-:Y:S05]  /*7bc0*/  @!P0 BRA `(.L_x_128) ;  /* 0xfffffffc00f08947 */ /* 0x004fea000383ffff */
[----:B------:R-:W-:Y:S05]  /*7bd0*/  BRA `(.L_x_129) ;  /* 0xffffffb8001c7947 */ /* 0x000fea000383ffff */
.L_x_64:
[----:B------:R-:W-:Y:S07]  /*7be0*/  MOV R0, UR6 ;  /* 0x0000000600007c02 */ /* 0x000fee0008000f00 */
.L_x_130:
[----:B-1----:R1:W2:Y:S02]  /*7bf0*/  SYNCS.PHASECHK.TRANS64.TRYWAIT P0, [R0+URZ], R2 ;  /* 0x00000002000075a7 */ /* 0x0022a400080011ff */
[----:B--2---:R-:W-:Y:S05]  /*7c00*/  @!P0 NANOSLEEP.SYNCS 0x989680 ;  /* 0x009896800000895d */ /* 0x004fea0003900000 */
[----:B------:R-:W2:Y:S02]  /*7c10*/  @!P0 SYNCS.PHASECHK.TRANS64 P0, [R0+URZ], R2 ;  /* 0x00000002000085a7 */ /* 0x000ea400080010ff */
[----:B--2---:R-:W-:Y:S05]  /*7c20*/  @!P0 BRA `(.L_x_130) ;  /* 0xfffffffc00f08947 */ /* 0x004fea000383ffff */
[----:B------:R-:W-:Y:S05]  /*7c30*/  BRA `(.L_x_63) ;  /* 0xffffffb800547947 */ /* 0x000fea000383ffff */
.L_x_67:
[----:B------:R-:W-:-:S07]  /*7c40*/  MOV R0, UR4 ;  /* 0x0000000400007c02 */ /* 0x000fce0008000f00 */
.L_x_131:
[----:B--2---:R2:W4:Y:S02]  /*7c50*/  SYNCS.PHASECHK.TRANS64.TRYWAIT P0, [R0+URZ], R2 ;  /* 0x00000002000075a7 */ /* 0x00452400080011ff */
[----:B----4-:R-:W-:Y:S05]  /*7c60*/  @!P0 NANOSLEEP.SYNCS 0x989680 ;  /* 0x009896800000895d */ /* 0x010fea0003900000 */
[----:B------:R-:W4:Y:S02]  /*7c70*/  @!P0 SYNCS.PHASECHK.TRANS64 P0, [R0+URZ], R2 ;  /* 0x00000002000085a7 */ /* 0x000f2400080010ff */
[----:B----4-:R-:W-:Y:S05]  /*7c80*/  @!P0 BRA `(.L_x_131) ;  /* 0xfffffffc00f08947 */ /* 0x010fea000383ffff */
[----:B------:R-:W-:Y:S05]  /*7c90*/  BRA `(.L_x_132) ;  /* 0xffffffb800f47947 */ /* 0x000fea000383ffff */
.L_x_68:
[----:B------:R-:W-:-:S07]  /*7ca0*/  MOV R0, UR5 ;  /* 0x0000000500007c02 */ /* 0x000fce0008000f00 */
.L_x_133:
[----:B-1----:R1:W2:Y:S02]  /*7cb0*/  SYNCS.PHASECHK.TRANS64.TRYWAIT P0, [R0+URZ], R3 ;  /* 0x00000003000075a7 */ /* 0x0022a400080011ff */
[----:B--2---:R-:W-:Y:S05]  /*7cc0*/  @!P0 NANOSLEEP.SYNCS 0x989680 ;  /* 0x009896800000895d */ /* 0x004fea0003900000 */
[----:B------:R-:W2:Y:S02]  /*7cd0*/  @!P0 SYNCS.PHASECHK.TRANS64 P0, [R0+URZ], R3 ;  /* 0x00000003000085a7 */ /* 0x000ea400080010ff */
[----:B--2---:R-:W-:Y:S05]  /*7ce0*/  @!P0 BRA `(.L_x_133) ;  /* 0xfffffffc00f08947 */ /* 0x004fea000383ffff */
[----:B------:R-:W-:Y:S05]  /*7cf0*/  BRA `(.L_x_134) ;  /* 0xffffffbc00007947 */ /* 0x000fea000383ffff */
.L_x_69:
[----:B------:R-:W-:-:S07]  /*7d00*/  MOV R0, UR5 ;  /* 0x0000000500007c02 */ /* 0x000fce0008000f00 */
.L_x_135:
[----:B-1----:R1:W2:Y:S02]  /*7d10*/  SYNCS.PHASECHK.TRANS64.TRYWAIT P0, [R0+URZ], R3 ;  /* 0x00000003000075a7 */ /* 0x0022a400080011ff */
[----:B--2---:R-:W-:Y:S05]  /*7d20*/  @!P0 NANOSLEEP.SYNCS 0x989680 ;  /* 0x009896800000895d */ /* 0x004fea0003900000 */
[----:B------:R-:W2:Y:S02]  /*7d30*/  @!P0 SYNCS.PHASECHK.TRANS64 P0, [R0+URZ], R3 ;  /* 0x00000003000085a7 */ /* 0x000ea400080010ff */
[----:B--2---:R-:W-:Y:S05]  /*7d40*/  @!P0 BRA `(.L_x_135) ;  /* 0xfffffffc00f08947 */ /* 0x004fea000383ffff */
[----:B------:R-:W-:Y:S05]  /*7d50*/  BRA `(.L_x_136) ;  /* 0xffffffbc000c7947 */ /* 0x000fea000383ffff */
.L_x_70:
[----:B-1----:R-:W-:-:S07]  /*7d60*/  MOV R0, UR4 ;  /* 0x0000000400007c02 */ /* 0x002fce0008000f00 */
.L_x_137:
[----:B-1----:R1:W2:Y:S02]  /*7d70*/  SYNCS.PHASECHK.TRANS64.TRYWAIT P0, [R0+URZ], R2 ;  /* 0x00000002000075a7 */ /* 0x0022a400080011ff */
[----:B--2---:R-:W-:Y:S05]  /*7d80*/  @!P0 NANOSLEEP.SYNCS 0x989680 ;  /* 0x009896800000895d */ /* 0x004fea0003900000 */
[----:B------:R-:W2:Y:S02]  /*7d90*/  @!P0 SYNCS.PHASECHK.TRANS64 P0, [R0+URZ], R2 ;  /* 0x00000002000085a7 */ /* 0x000ea400080010ff */
[----:B--2---:R-:W-:Y:S05]  /*7da0*/  @!P0 BRA `(.L_x_137) ;  /* 0xfffffffc00f08947 */ /* 0x004fea000383ffff */
[----:B------:R-:W-:Y:S05]  /*7db0*/  BRA `(.L_x_138) ;  /* 0xffffffbc00187947 */ /* 0x000fea000383ffff */
.L_x_75:
[----:B--2---:R2:W3:Y:S02]  /*7dc0*/  SYNCS.PHASECHK.TRANS64.TRYWAIT P0, [R12+URZ+0x70], R0 ;  /* 0x000070000c0075a7 */ /* 0x0044e400080011ff */
[----:B---3--:R-:W-:Y:S05]  /*7dd0*/  @!P0 NANOSLEEP.SYNCS 0x989680 ;  /* 0x009896800000895d */ /* 0x008fea0003900000 */
[----:B------:R-:W3:Y:S02]  /*7de0*/  @!P0 SYNCS.PHASECHK.TRANS64 P0, [R12+URZ+0x70], R0 ;  /* 0x000070000c0085a7 */ /* 0x000ee400080010ff */
[----:B---3--:R-:W-:Y:S05]  /*7df0*/  @!P0 BRA `(.L_x_75) ;  /* 0xfffffffc00f08947 */ /* 0x008fea000383ffff */
[----:B------:R-:W-:Y:S05]  /*7e00*/  BRA `(.L_x_139) ;  /* 0xffffffc000307947 */ /* 0x000fea000383ffff */
.L_x_78:
[----:B-1----:R-:W-:Y:S07]  /*7e10*/  MOV R0, UR21 ;  /* 0x0000001500007c02 */ /* 0x002fee0008000f00 */
.L_x_140:
[----:B-1----:R1:W2:Y:S02]  /*7e20*/  SYNCS.PHASECHK.TRANS64.TRYWAIT P2, [R0+URZ+0x68], R6 ;  /* 0x00006806000075a7 */ /* 0x0022a400080411ff */
[----:B--2---:R-:W-:Y:S05]  /*7e30*/  @!P2 NANOSLEEP.SYNCS 0x989680 ;  /* 0x009896800000a95d */ /* 0x004fea0003900000 */
[----:B------:R-:W2:Y:S02]  /*7e40*/  @!P2 SYNCS.PHASECHK.TRANS64 P2, [R0+URZ+0x68], R6 ;  /* 0x000068060000a5a7 */ /* 0x000ea400080410ff */
[----:B--2---:R-:W-:Y:S05]  /*7e50*/  @!P2 BRA `(.L_x_140) ;  /* 0xfffffffc00f0a947 */ /* 0x004fea000383ffff */
[----:B------:R-:W-:Y:S05]  /*7e60*/  BRA `(.L_x_77) ;  /* 0xffffffc400987947 */ /* 0x000fea000383ffff */
.L_x_81:
[----:B------:R-:W-:Y:S07]  /*7e70*/  MOV R0, UR21 ;  /* 0x0000001500007c02 */ /* 0x000fee0008000f00 */
.L_x_141:
[----:B-1----:R1:W2:Y:S02]  /*7e80*/  SYNCS.PHASECHK.TRANS64.TRYWAIT P0, [R0+URZ+0x50], R9 ;  /* 0x00005009000075a7 */ /* 0x0022a400080011ff */
[----:B--2---:R-:W-:Y:S05]  /*7e90*/  @!P0 NANOSLEEP.SYNCS 0x989680 ;  /* 0x009896800000895d */ /* 0x004fea0003900000 */
[----:B------:R-:W2:Y:S02]  /*7ea0*/  @!P0 SYNCS.PHASECHK.TRANS64 P0, [R0+URZ+0x50], R9 ;  /* 0x00005009000085a7 */ /* 0x000ea400080010ff */
[----:B--2---:R-:W-:Y:S05]  /*7eb0*/  @!P0 BRA `(.L_x_141) ;  /* 0xfffffffc00f08947 */ /* 0x004fea000383ffff */
[----:B------:R-:W-:Y:S05]  /*7ec0*/  BRA `(.L_x_142) ;  /* 0xffffffc400f47947 */ /* 0x000fea000383ffff */
.L_x_82:
[----:B------:R-:W-:Y:S07]  /*7ed0*/  MOV R0, UR21 ;  /* 0x0000001500007c02 */ /* 0x000fee0008000f00 */
.L_x_143:
[----:B-1----:R1:W2:Y:S02]  /*7ee0*/  SYNCS.PHASECHK.TRANS64.TRYWAIT P0, [R0+URZ+0x58], R9 ;  /* 0x00005809000075a7 */ /* 0x0022a400080011ff */
[----:B--2---:R-:W-:Y:S05]  /*7ef0*/  @!P0 NANOSLEEP.SYNCS 0x989680 ;  /* 0x009896800000895d */ /* 0x004fea0003900000 */
[----:B------:R-:W2:Y:S02]  /*7f00*/  @!P0 SYNCS.PHASECHK.TRANS64 P0, [R0+URZ+0x58], R9 ;  /* 0x00005809000085a7 */ /* 0x000ea400080010ff */
[----:B--2---:R-:W-:Y:S05]  /*7f10*/  @!P0 BRA `(.L_x_143) ;  /* 0xfffffffc00f08947 */ /* 0x004fea000383ffff */
[----:B------:R-:W-:Y:S05]  /*7f20*/  BRA `(.L_x_144) ;  /* 0xffffffc800307947 */ /* 0x000fea000383ffff */
.L_x_84:
[----:B------:R-:W-:-:S07]  /*7f30*/  MOV R0, UR21 ;  /* 0x0000001500007c02 */ /* 0x000fce0008000f00 */
.L_x_145:
[----:B-1----:R1:W3:Y:S02]  /*7f40*/  SYNCS.PHASECHK.TRANS64.TRYWAIT P0, [R0+URZ+0x50], R2 ;  /* 0x00005002000075a7 */ /* 0x0022e400080011ff */
[----:B---3--:R-:W-:Y:S05]  /*7f50*/  @!P0 NANOSLEEP.SYNCS 0x989680 ;  /* 0x009896800000895d */ /* 0x008fea0003900000 */
[----:B------:R-:W3:Y:S02]  /*7f60*/  @!P0 SYNCS.PHASECHK.TRANS64 P0, [R0+URZ+0x50], R2 ;  /* 0x00005002000085a7 */ /* 0x000ee400080010ff */
[----:B---3--:R-:W-:Y:S05]  /*7f70*/  @!P0 BRA `(.L_x_145) ;  /* 0xfffffffc00f08947 */ /* 0x008fea000383ffff */
[----:B------:R-:W-:Y:S05]  /*7f80*/  BRA `(.L_x_146) ;  /* 0xffffffc800a47947 */ /* 0x000fea000383ffff */
.L_x_86:
[----:B-1----:R1:W2:Y:S02]  /*7f90*/  SYNCS.PHASECHK.TRANS64.TRYWAIT P0, [R3+URZ+0x70], R0 ;  /* 0x00007000030075a7 */ /* 0x0022a400080011ff */
[----:B--2---:R-:W-:Y:S05]  /*7fa0*/  @!P0 NANOSLEEP.SYNCS 0x989680 ;  /* 0x009896800000895d */ /* 0x004fea0003900000 */
[----:B------:R-:W2:Y:S02]  /*7fb0*/  @!P0 SYNCS.PHASECHK.TRANS64 P0, [R3+URZ+0x70], R0 ;  /* 0x00007000030085a7 */ /* 0x000ea400080010ff */
[----:B--2---:R-:W-:Y:S05]  /*7fc0*/  @!P0 BRA `(.L_x_86) ;  /* 0xfffffffc00f08947 */ /* 0x004fea000383ffff */
[----:B------:R-:W-:Y:S05]  /*7fd0*/  BRA `(.L_x_147) ;  /* 0xffffffcc00647947 */ /* 0x000fea000383ffff */
.L_x_97:
[----:B-1----:R1:W2:Y:S02]  /*7fe0*/  SYNCS.PHASECHK.TRANS64.TRYWAIT P1, [R3+URZ+0x40], R0 ;  /* 0x00004000030075a7 */ /* 0x0022a400080211ff */
[----:B--2---:R-:W-:Y:S05]  /*7ff0*/  @!P1 NANOSLEEP.SYNCS 0x989680 ;  /* 0x009896800000995d */ /* 0x004fea0003900000 */
[----:B------:R-:W2:Y:S02]  /*8000*/  @!P1 SYNCS.PHASECHK.TRANS64 P1, [R3+URZ+0x40], R0 ;  /* 0x00004000030095a7 */ /* 0x000ea400080210ff */
[----:B--2---:R-:W-:Y:S05]  /*8010*/  @!P1 BRA `(.L_x_97) ;  /* 0xfffffffc00f09947 */ /* 0x004fea000383ffff */
[----:B------:R-:W-:Y:S05]  /*8020*/  BRA `(.L_x_96) ;  /* 0xffffffd800d47947 */ /* 0x000fea000383ffff */
.L_x_99:
[----:B-1----:R1:W2:Y:S02]  /*8030*/  SYNCS.PHASECHK.TRANS64.TRYWAIT P0, [R43+URZ+0x90], R4 ;  /* 0x000090042b0075a7 */ /* 0x0022a400080011ff */
[----:B--2---:R-:W-:Y:S05]  /*8040*/  @!P0 NANOSLEEP.SYNCS 0x989680 ;  /* 0x009896800000895d */ /* 0x004fea0003900000 */
[----:B------:R-:W2:Y:S02]  /*8050*/  @!P0 SYNCS.PHASECHK.TRANS64 P0, [R43+URZ+0x90], R4 ;  /* 0x000090042b0085a7 */ /* 0x000ea400080010ff */
[----:B--2---:R-:W-:Y:S05]  /*8060*/  @!P0 BRA `(.L_x_99) ;  /* 0xfffffffc00f08947 */ /* 0x004fea000383ffff */
[----:B------:R-:W-:Y:S05]  /*8070*/  BRA `(.L_x_98) ;  /* 0xffffffdc00287947 */ /* 0x000fea000383ffff */
.L_x_107:
[----:B--2---:R2:W3:Y:S02]  /*8080*/  SYNCS.PHASECHK.TRANS64.TRYWAIT P0, [R3+URZ+0x40], R0 ;  /* 0x00004000030075a7 */ /* 0x0044e400080011ff */
[----:B---3--:R-:W-:Y:S05]  /*8090*/  @!P0 NANOSLEEP.SYNCS 0x989680 ;  /* 0x009896800000895d */ /* 0x008fea0003900000 */
[----:B------:R-:W3:Y:S02]  /*80a0*/  @!P0 SYNCS.PHASECHK.TRANS64 P0, [R3+URZ+0x40], R0 ;  /* 0x00004000030085a7 */ /* 0x000ee400080010ff */
[----:B---3--:R-:W-:Y:S05]  /*80b0*/  @!P0 BRA `(.L_x_107) ;  /* 0xfffffffc00f08947 */ /* 0x008fea000383ffff */
[----:B------:R-:W-:Y:S05]  /*80c0*/  BRA `(.L_x_106) ;  /* 0xffffffe8001c7947 */ /* 0x000fea000383ffff */
        .weak           $__internal_0_$__cuda_sm10x_tcgen05_guardrail_trap_col_being_dealloced_not_returned_by_alloc
        .type           $__internal_0_$__cuda_sm10x_tcgen05_guardrail_trap_col_being_dealloced_not_returned_by_alloc,@function
        .size           $__internal_0_$__cuda_sm10x_tcgen05_guardrail_trap_col_being_dealloced_not_returned_by_alloc,($__internal_1_$__cuda_sm10x_tcgen05_guardrail_trap_phase_invalid_during_alloc - $__internal_0_$__cuda_sm10x_tcgen05_guardrail_trap_col_being_dealloced_not_returned_by_alloc)
$__internal_0_$__cuda_sm10x_tcgen05_guardrail_trap_col_being_dealloced_not_returned_by_alloc:
[----:B------:R-:W-:Y:S05]  /*80d0*/  BPT.TRAP 0x1 ;  /* 0x000000040000795c */ /* 0x000fea0000300000 */
[----:B------:R-:W-:-:S04]  /*80e0*/  HFMA2 R3, -RZ, RZ, 0, 0 ;  /* 0x00000000ff037431 */ /* 0x000fc800000001ff */
[----:B------:R-:W-:Y:S05]  /*80f0*/  RET.REL.NODEC R2 `(_ZN7cutlass13device_kernelINS_4gemm6kernel13GemmUniversalIN4cute5tupleIJiiiiEEENS1_10collective13CollectiveMmaINS1_35MainloopSm100TmaUmmaWarpSpecializedILi4ELi2ELi4ENS5_IJNS4_1CILi1EEENSA_ILi2EEESB_EEEEENS5_IJNSA_ILi64EEENSA_ILi128EEENSA_ILi32EEEEEEaNS5_IJlSB_lEEEaSJ_NS4_8TiledMMAINS4_8MMA_AtomIJNS4_15SM100_MMA_S8_SSIaaiLi64ELi128ELNS4_4UMMA5MajorE0ELSO_0ELNSN_8SaturateE0EEEEEENS4_6LayoutINS5_IJSB_SB_SB_EEENS5_IJNSA_ILi0EEESU_SU_EEEEENS5_IJNS4_10UnderscoreESX_SX_EEEEENS4_23SM90_TMA_LOAD_MULTICASTENS4_14ComposedLayoutINS4_7SwizzleILi1ELi4ELi3EEENS4_18smem_ptr_flag_bitsILi8EEENSS_INS5_IJNSA_ILi8EEESH_EEENS5_IJSH_SB_EEEEEEEvNS4_8identityENS4_13SM90_TMA_LOADES1A_vS1B_EENS_8epilogue10collective18CollectiveEpilogueINS1E_23Sm100TmaWarpSpecializedILi2ELi2ELi32ELb0ELb0EEEJSI_NS5_IJNSS_ISF_SB_EES1J_EEEaSJ_aSJ_NS1E_6fusion15FusionCallbacksIS1I_NS1L_17LinearCombinationIaiaiLNS_15FloatRoundStyleE2EEESI_S1K_JEEENS4_5SM1004TMEM4LOAD26SM100_TMEM_LOAD_16dp32b32xES1C_NS11_INS12_ILi2ELi4ELi3EEES15_NSS_INS5_IJS16_SF_EEENS5_IJSF_SB_EEEEEEENS4_39AutoVectorizingCopyWithAssumedAlignmentILi128EEENS4_14SM90_TMA_STOREES1Z_S21_S21_EEEvvEEEEvNT_6ParamsE) ;  /* 0xffffff7c02c07950 */ /* 0x000fea0003c3ffff */
        .weak           $__internal_1_$__cuda_sm10x_tcgen05_guardrail_trap_phase_invalid_during_alloc
        .type           $__internal_1_$__cuda_sm10x_tcgen05_guardrail_trap_phase_invalid_during_alloc,@function
        .size           $__internal_1_$__cuda_sm10x_tcgen05_guardrail_trap_phase_invalid_during_alloc,($__internal_2_$__cuda_sm10x_tcgen05_guardrail_trap_unallocated_columns_being_dealloced - $__internal_1_$__cuda_sm10x_tcgen05_guardrail_trap_phase_invalid_during_alloc)
$__internal_1_$__cuda_sm10x_tcgen05_guardrail_trap_phase_invalid_during_alloc:
[----:B------:R-:W-:Y:S05]  /*8100*/  BPT.TRAP 0x1 ;  /* 0x000000040000795c */ /* 0x000fea0000300000 */
[----:B------:R-:W-:-:S04]  /*8110*/  MOV R5, 0x0 ;  /* 0x0000000000057802 */ /* 0x000fc80000000f00 */
[----:B------:R-:W-:Y:S05]  /*8120*/  RET.REL.NODEC R4 `(_ZN7cutlass13device_kernelINS_4gemm6kernel13GemmUniversalIN4cute5tupleIJiiiiEEENS1_10collective13CollectiveMmaINS1_35MainloopSm100TmaUmmaWarpSpecializedILi4ELi2ELi4ENS5_IJNS4_1CILi1EEENSA_ILi2EEESB_EEEEENS5_IJNSA_ILi64EEENSA_ILi128EEENSA_ILi32EEEEEEaNS5_IJlSB_lEEEaSJ_NS4_8TiledMMAINS4_8MMA_AtomIJNS4_15SM100_MMA_S8_SSIaaiLi64ELi128ELNS4_4UMMA5MajorE0ELSO_0ELNSN_8SaturateE0EEEEEENS4_6LayoutINS5_IJSB_SB_SB_EEENS5_IJNSA_ILi0EEESU_SU_EEEEENS5_IJNS4_10UnderscoreESX_SX_EEEEENS4_23SM90_TMA_LOAD_MULTICASTENS4_14ComposedLayoutINS4_7SwizzleILi1ELi4ELi3EEENS4_18smem_ptr_flag_bitsILi8EEENSS_INS5_IJNSA_ILi8EEESH_EEENS5_IJSH_SB_EEEEEEEvNS4_8identityENS4_13SM90_TMA_LOADES1A_vS1B_EENS_8epilogue10collective18CollectiveEpilogueINS1E_23Sm100TmaWarpSpecializedILi2ELi2ELi32ELb0ELb0EEEJSI_NS5_IJNSS_ISF_SB_EES1J_EEEaSJ_aSJ_NS1E_6fusion15FusionCallbacksIS1I_NS1L_17LinearCombinationIaiaiLNS_15FloatRoundStyleE2EEESI_S1K_JEEENS4_5SM1004TMEM4LOAD26SM100_TMEM_LOAD_16dp32b32xES1C_NS11_INS12_ILi2ELi4ELi3EEES15_NSS_INS5_IJS16_SF_EEENS5_IJSF_SB_EEEEEEENS4_39AutoVectorizingCopyWithAssumedAlignmentILi128EEENS4_14SM90_TMA_STOREES1Z_S21_S21_EEEvvEEEEvNT_6ParamsE) ;  /* 0xffffff7c04b47950 */ /* 0x000fea0003c3ffff */
        .weak           $__internal_2_$__cuda_sm10x_tcgen05_guardrail_trap_unallocated_columns_being_dealloced
        .type           $__internal_2_$__cuda_sm10x_tcgen05_guardrail_trap_unallocated_columns_being_dealloced,@function
        .size           $__internal_2_$__cuda_sm10x_tcgen05_guardrail_trap_unallocated_columns_being_dealloced,(.L_x_149 - $__internal_2_$__cuda_sm10x_tcgen05_guardrail_trap_unallocated_columns_being_dealloced)
$__internal_2_$__cuda_sm10x_tcgen05_guardrail_trap_unallocated_columns_being_dealloced:
[----:B------:R-:W-:Y:S05]  /*8130*/  BPT.TRAP 0x1 ;  /* 0x000000040000795c */ /* 0x000fea0000300000 */
[----:B------:R-:W-:-:S04]  /*8140*/  HFMA2 R3, -RZ, RZ, 0, 0 ;  /* 0x00000000ff037431 */ /* 0x000fc800000001ff */
[----:B------:R-:W-:Y:S05]  /*8150*/  RET.REL.NODEC R2 `(_ZN7cutlass13device_kernelINS_4gemm6kernel13GemmUniversalIN4cute5tupleIJiiiiEEENS1_10collective13CollectiveMmaINS1_35MainloopSm100TmaUmmaWarpSpecializedILi4ELi2ELi4ENS5_IJNS4_1CILi1EEENSA_ILi2EEESB_EEEEENS5_IJNSA_ILi64EEENSA_ILi128EEENSA_ILi32EEEEEEaNS5_IJlSB_lEEEaSJ_NS4_8TiledMMAINS4_8MMA_AtomIJNS4_15SM100_MMA_S8_SSIaaiLi64ELi128ELNS4_4UMMA5MajorE0ELSO_0ELNSN_8SaturateE0EEEEEENS4_6LayoutINS5_IJSB_SB_SB_EEENS5_IJNSA_ILi0EEESU_SU_EEEEENS5_IJNS4_10UnderscoreESX_SX_EEEEENS4_23SM90_TMA_LOAD_MULTICASTENS4_14ComposedLayoutINS4_7SwizzleILi1ELi4ELi3EEENS4_18smem_ptr_flag_bitsILi8EEENSS_INS5_IJNSA_ILi8EEESH_EEENS5_IJSH_SB_EEEEEEEvNS4_8identityENS4_13SM90_TMA_LOADES1A_vS1B_EENS_8epilogue10collective18CollectiveEpilogueINS1E_23Sm100TmaWarpSpecializedILi2ELi2ELi32ELb0ELb0EEEJSI_NS5_IJNSS_ISF_SB_EES1J_EEEaSJ_aSJ_NS1E_6fusion15FusionCallbacksIS1I_NS1L_17LinearCombinationIaiaiLNS_15FloatRoundStyleE2EEESI_S1K_JEEENS4_5SM1004TMEM4LOAD26SM100_TMEM_LOAD_16dp32b32xES1C_NS11_INS12_ILi2ELi4ELi3EEES15_NSS_INS5_IJS16_SF_EEENS5_IJSF_SB_EEEEEEENS4_39AutoVectorizingCopyWithAssumedAlignmentILi128EEENS4_14SM90_TMA_STOREES1Z_S21_S21_EEEvvEEEEvNT_6ParamsE) ;  /* 0xffffff7c02a87950 */ /* 0x000fea0003c3ffff */
.L_x_148:
[----:B------:R-:W-:-:S00]  /*8160*/  BRA `(.L_x_148) ;  /* 0xfffffffc00fc7947 */ /* 0x000fc0000383ffff */
[----:B------:R-:W-:-:S00]  /*8170*/  NOP ;  /* 0x0000000000007918 */ /* 0x000fc00000000000 */
        /* <DEDUP_REMOVED lines=8> */
.L_x_149:


//--------------------- .nv.global.init           --------------------------
	.section	.nv.global.init,"aw",@progbits
.nv.global.init:
	.type		$str$27,@object
	.size		$str$27,($str$28 - $str$27)
$str$27:
        /*0000*/ 	.byte	0x28, 0x61, 0x64, 0x64, 0x72, 0x65, 0x73, 0x73, 0x20, 0x26, 0x20, 0x6d, 0x61, 0x73, 0x6b, 0x29
        /*0010*/ 	.byte	0x20, 0x3d, 0x3d, 0x20, 0x30, 0x00
	.type		$str$28,@object
	.size		$str$28,($str$26 - $str$28)
$str$28:
        /*0016*/ 	.byte	0x2f, 0x74, 0x6d, 0x70, 0x2f, 0x63, 0x75, 0x74, 0x6c, 0x61, 0x73, 0x73, 0x5f, 0x73, 0x77, 0x65
        /*0026*/ 	.byte	0x65, 0x70, 0x5f, 0x73, 0x72, 0x63, 0x2f, 0x69, 0x6e, 0x63, 0x6c, 0x75, 0x64, 0x65, 0x2f, 0x63
        /*0036*/ 	.byte	0x75, 0x74, 0x65, 0x2f, 0x70, 0x6f, 0x69, 0x6e, 0x74, 0x65, 0x72, 0x5f, 0x66, 0x6c, 0x61, 0x67
        /*0046*/ 	.byte	0x67, 0x65, 0x64, 0x2e, 0x68, 0x70, 0x70, 0x00
	.type		$str$26,@object
	.size		$str$26,($str$25 - $str$26)
$str$26:
        /*004e*/ 	.byte	0x2f, 0x74, 0x6d, 0x70, 0x2f, 0x63, 0x75, 0x74, 0x6c, 0x61, 0x73, 0x73, 0x5f, 0x73, 0x77, 0x65
        /*005e*/ 	.byte	0x65, 0x70, 0x5f, 0x73, 0x72, 0x63, 0x2f, 0x69, 0x6e, 0x63, 0x6c, 0x75, 0x64, 0x65, 0x2f, 0x63
        /*006e*/ 	.byte	0x75, 0x74, 0x65, 0x2f, 0x61, 0x74, 0x6f, 0x6d, 0x2f, 0x63, 0x6f, 0x70, 0x79, 0x5f, 0x74, 0x72
        /*007e*/ 	.byte	0x61, 0x69, 0x74, 0x73, 0x5f, 0x73, 0x6d, 0x31, 0x30, 0x30, 0x2e, 0x68, 0x70, 0x70, 0x00
	.type		$str$25,@object
	.size		$str$25,(__unnamed_1 - $str$25)
$str$25:
        /*008d*/ 	.byte	0x28, 0x28, 0x75, 0x69, 0x6e, 0x74, 0x33, 0x32, 0x5f, 0x74, 0x28, 0x74, 0x68, 0x72, 0x65, 0x61
        /*009d*/ 	.byte	0x64, 0x49, 0x64, 0x78, 0x2e, 0x78, 0x29, 0x20, 0x2f, 0x20, 0x33, 0x32, 0x29, 0x20, 0x25, 0x20
        /*00ad*/ 	.byte	0x34, 0x29, 0x20, 0x3d, 0x3d, 0x20, 0x28, 0x28, 0x28, 0x74, 0x6d, 0x65, 0x6d, 0x5f, 0x61, 0x64
        /*00bd*/ 	.byte	0x64, 0x72, 0x20, 0x3e, 0x3e, 0x20, 0x31, 0x36, 0x29, 0x20, 0x2f, 0x20, 0x33, 0x32, 0x29, 0x20
        /*00cd*/ 	.byte	0x25, 0x20, 0x34, 0x29, 0x00
	.type		__unnamed_1,@object
	.size		__unnamed_1,(__unnamed_2 - __unnamed_1)
__unnamed_1:
        /*00d2*/ 	.byte	0x61, 0x75, 0x74, 0x6f, 0x20, 0x63, 0x75, 0x74, 0x65, 0x3a, 0x3a, 0x61, 0x73, 0x5f, 0x70, 0x6f
        /* <DEDUP_REMOVED lines=24> */
        /*0262*/ 	.byte	0x00
	.type		__unnamed_2,@object
	.size		__unnamed_2,(.L_2 - __unnamed_2)
__unnamed_2:
        /* <DEDUP_REMOVED lines=41> */
.L_2:


//--------------------- .nv.shared._ZN7cutlass13device_kernelINS_4gemm6kernel13GemmUniversalIN4cute5tupleIJiiiiEEENS1_10collective13CollectiveMmaINS1_35MainloopSm100TmaUmmaWarpSpecializedILi4ELi2ELi4ENS5_IJNS4_1CILi1EEENSA_ILi2EEESB_EEEEENS5_IJNSA_ILi64EEENSA_ILi128EEENSA_ILi32EEEEEEaNS5_IJlSB_lEEEaSJ_NS4_8TiledMMAINS4_8MMA_AtomIJNS4_15SM100_MMA_S8_SSIaaiLi64ELi128ELNS4_4UMMA5MajorE0ELSO_0ELNSN_8SaturateE0EEEEEENS4_6LayoutINS5_IJSB_SB_SB_EEENS5_IJNSA_ILi0EEESU_SU_EEEEENS5_IJNS4_10UnderscoreESX_SX_EEEEENS4_23SM90_TMA_LOAD_MULTICASTENS4_14ComposedLayoutINS4_7SwizzleILi1ELi4ELi3EEENS4_18smem_ptr_flag_bitsILi8EEENSS_INS5_IJNSA_ILi8EEESH_EEENS5_IJSH_SB_EEEEEEEvNS4_8identityENS4_13SM90_TMA_LOADES1A_vS1B_EENS_8epilogue10collective18CollectiveEpilogueINS1E_23Sm100TmaWarpSpecializedILi2ELi2ELi32ELb0ELb0EEEJSI_NS5_IJNSS_ISF_SB_EES1J_EEEaSJ_aSJ_NS1E_6fusion15FusionCallbacksIS1I_NS1L_17LinearCombinationIaiaiLNS_15FloatRoundStyleE2EEESI_S1K_JEEENS4_5SM1004TMEM4LOAD26SM100_TMEM_LOAD_16dp32b32xES1C_NS11_INS12_ILi2ELi4ELi3EEES15_NSS_INS5_IJS16_SF_EEENS5_IJSF_SB_EEEEEEENS4_39AutoVectorizingCopyWithAssumedAlignmentILi128EEENS4_14SM90_TMA_STOREES1Z_S21_S21_EEEvvEEEEvNT_6ParamsE --------------------------
	.section	.nv.shared._ZN7cutlass13device_kernelINS_4gemm6kernel13GemmUniversalIN4cute5tupleIJiiiiEEENS1_10collective13CollectiveMmaINS1_35MainloopSm100TmaUmmaWarpSpecializedILi4ELi2ELi4ENS5_IJNS4_1CILi1EEENSA_ILi2EEESB_EEEEENS5_IJNSA_ILi64EEENSA_ILi128EEENSA_ILi32EEEEEEaNS5_IJlSB_lEEEaSJ_NS4_8TiledMMAINS4_8MMA_AtomIJNS4_15SM100_MMA_S8_SSIaaiLi64ELi128ELNS4_4UMMA5MajorE0ELSO_0ELNSN_8SaturateE0EEEEEENS4_6LayoutINS5_IJSB_SB_SB_EEENS5_IJNSA_ILi0EEESU_SU_EEEEENS5_IJNS4_10UnderscoreESX_SX_EEEEENS4_23SM90_TMA_LOAD_MULTICASTENS4_14ComposedLayoutINS4_7SwizzleILi1ELi4ELi3EEENS4_18smem_ptr_flag_bitsILi8EEENSS_INS5_IJNSA_ILi8EEESH_EEENS5_IJSH_SB_EEEEEEEvNS4_8identityENS4_13SM90_TMA_LOADES1A_vS1B_EENS_8epilogue10collective18CollectiveEpilogueINS1E_23Sm100TmaWarpSpecializedILi2ELi2ELi32ELb0ELb0EEEJSI_NS5_IJNSS_ISF_SB_EES1J_EEEaSJ_aSJ_NS1E_6fusion15FusionCallbacksIS1I_NS1L_17LinearCombinationIaiaiLNS_15FloatRoundStyleE2EEESI_S1K_JEEENS4_5SM1004TMEM4LOAD26SM100_TMEM_LOAD_16dp32b32xES1C_NS11_INS12_ILi2ELi4ELi3EEES15_NSS_INS5_IJS16_SF_EEENS5_IJSF_SB_EEEEEEENS4_39AutoVectorizingCopyWithAssumedAlignmentILi128EEENS4_14SM90_TMA_STOREES1Z_S21_S21_EEEvvEEEEvNT_6ParamsE,"aw",@nobits
	.sectionflags	@""
	.align	16
	.zero		1024


//--------------------- .nv.shared.reserved.0     --------------------------
	.section	.nv.shared.reserved.0,"aw",@nobits
	.weak		__nv_reservedSMEM_offset_0_alias
	.size		__nv_reservedSMEM_offset_0_alias, 0, 64
	.other		__nv_reservedSMEM_offset_0_alias,@"STO_CUDA_RESERVED_SHARED STV_DEFAULT"
__nv_reservedSMEM_offset_0_alias:
	.zero		0
.nv.shared.reserved.0:
	.zero		64
	.weak		__nv_reservedSMEM_tcgen05_partition
	.type		__nv_reservedSMEM_tcgen05_partition,@object
	.size		__nv_reservedSMEM_tcgen05_partition,(.L_0 - __nv_reservedSMEM_tcgen05_partition)
__nv_reservedSMEM_tcgen05_partition:
	.zero		32
.L_0:


//--------------------- .nv.global                --------------------------
	.section	.nv.global,"aw",@nobits
.nv.global:
	.type		_ZN39_INTERNAL_c8423e72_4_k_cu_3a66e2ef_96504cute1_E,@object
	.size		_ZN39_INTERNAL_c8423e72_4_k_cu_3a66e2ef_96504cute1_E,(_ZN39_INTERNAL_c8423e72_4_k_cu_3a66e2ef_96504cuda3std3__45__cpo6cbeginE - _ZN39_INTERNAL_c8423e72_4_k_cu_3a66e2ef_96504cute1_E)
_ZN39_INTERNAL_c8423e72_4_k_cu_3a66e2ef_96504cute1_E:
	.zero		1
	.type		_ZN39_INTERNAL_c8423e72_4_k_cu_3a66e2ef_96504cuda3std3__45__cpo6cbeginE,@object
	.size		_ZN39_INTERNAL_c8423e72_4_k_cu_3a66e2ef_96504cuda3std3__45__cpo6cbeginE,(_ZN39_INTERNAL_c8423e72_4_k_cu_3a66e2ef_96504cuda3std3__48in_placeE - _ZN39_INTERNAL_c8423e72_4_k_cu_3a66e2ef_96504cuda3std3__45__cpo6cbeginE)
_ZN39_INTERNAL_c8423e72_4_k_cu_3a66e2ef_96504cuda3std3__45__cpo6cbeginE:
	.zero		1
	.type		_ZN39_INTERNAL_c8423e72_4_k_cu_3a66e2ef_96504cuda3std3__48in_placeE,@object
	.size		_ZN39_INTERNAL_c8423e72_4_k_cu_3a66e2ef_96504cuda3std3__48in_placeE,(_ZN39_INTERNAL_c8423e72_4_k_cu_3a66e2ef_96504cuda3std6ranges3__45__cpo9iter_moveE - _ZN39_INTERNAL_c8423e72_4_k_cu_3a66e2ef_96504cuda3std3__48in_placeE)
_ZN39_INTERNAL_c8423e72_4_k_cu_3a66e2ef_96504cuda3std3__48in_placeE:
	.zero		1
	.type		_ZN39_INTERNAL_c8423e72_4_k_cu_3a66e2ef_96504cuda3std6ranges3__45__cpo9iter_moveE,@object
	.size		_ZN39_INTERNAL_c8423e72_4_k_cu_3a66e2ef_96504cuda3std6ranges3__45__cpo9iter_moveE,(_ZN39_INTERNAL_c8423e72_4_k_cu_3a66e2ef_96504cuda3std3__45__cpo5beginE - _ZN39_INTERNAL_c8423e72_4_k_cu_3a66e2ef_96504cuda3std6ranges3__45__cpo9iter_moveE)
_ZN39_INTERNAL_c8423e72_4_k_cu_3a66e2ef_96504cuda3std6ranges3__45__cpo9iter_moveE:
	.zero		1
	.type		_ZN39_INTERNAL_c8423e72_4_k_cu_3a66e2ef_96504cuda3std3__45__cpo5beginE,@object
	.size		_ZN39_INTERNAL_c8423e72_4_k_cu_3a66e2ef_96504cuda3std3__45__cpo5beginE,(_ZN39_INTERNAL_c8423e72_4_k_cu_3a66e2ef_96504cuda3std3__441_GLOBAL__N__c8423e72_4_k_cu_3a66e2ef_96506ignoreE - _ZN39_INTERNAL_c8423e72_4_k_cu_3a66e2ef_96504cuda3std3__45__cpo5beginE)
_ZN39_INTERNAL_c8423e72_4_k_cu_3a66e2ef_96504cuda3std3__45__cpo5beginE:
	.zero		1
	.type		_ZN39_INTERNAL_c8423e72_4_k_cu_3a66e2ef_96504cuda3std3__441_GLOBAL__N__c8423e72_4_k_cu_3a66e2ef_96506ignoreE,@object
	.size		_ZN39_INTERNAL_c8423e72_4_k_cu_3a66e2ef_96504cuda3std3__441_GLOBAL__N__c8423e72_4_k_cu_3a66e2ef_96506ignoreE,(_ZN39_INTERNAL_c8423e72_4_k_cu_3a66e2ef_96504cute7productE - _ZN39_INTERNAL_c8423e72_4_k_cu_3a66e2ef_96504cuda3std3__441_GLOBAL__N__c8423e72_4_k_cu_3a66e2ef_96506ignoreE)
_ZN39_INTERNAL_c8423e72_4_k_cu_3a66e2ef_96504cuda3std3__441_GLOBAL__N__c8423e72_4_k_cu_3a66e2ef_96506ignoreE:
	.zero		1
	.type		_ZN39_INTERNAL_c8423e72_4_k_cu_3a66e2ef_96504cute7productE,@object
	.size		_ZN39_INTERNAL_c8423e72_4_k_cu_3a66e2ef_96504cute7productE,(_ZN39_INTERNAL_c8423e72_4_k_cu_3a66e2ef_96504cuda3std3__45__cpo3endE - _ZN39_INTERNAL_c8423e72_4_k_cu_3a66e2ef_96504cute7productE)
_ZN39_INTERNAL_c8423e72_4_k_cu_3a66e2ef_96504cute7productE:
	.zero		1
	.type		_ZN39_INTERNAL_c8423e72_4_k_cu_3a66e2ef_96504cuda3std3__45__cpo3endE,@object
	.size		_ZN39_INTERNAL_c8423e72_4_k_cu_3a66e2ef_96504cuda3std3__45__cpo3endE,(_ZN39_INTERNAL_c8423e72_4_k_cu_3a66e2ef_96504cuda3std3__419piecewise_constructE - _ZN39_INTERNAL_c8423e72_4_k_cu_3a66e2ef_96504cuda3std3__45__cpo3endE)
_ZN39_INTERNAL_c8423e72_4_k_cu_3a66e2ef_96504cuda3std3__45__cpo3endE:
	.zero		1
	.type		_ZN39_INTERNAL_c8423e72_4_k_cu_3a66e2ef_96504cuda3std3__419piecewise_constructE,@object
	.size		_ZN39_INTERNAL_c8423e72_4_k_cu_3a66e2ef_96504cuda3std3__419piecewise_constructE,(_ZN39_INTERNAL_c8423e72_4_k_cu_3a66e2ef_96504cuda3std3__45__cpo4cendE - _ZN39_INTERNAL_c8423e72_4_k_cu_3a66e2ef_96504cuda3std3__419piecewise_constructE)
_ZN39_INTERNAL_c8423e72_4_k_cu_3a66e2ef_96504cuda3std3__419piecewise_constructE:
	.zero		1
	.type		_ZN39_INTERNAL_c8423e72_4_k_cu_3a66e2ef_96504cuda3std3__45__cpo4cendE,@object
	.size		_ZN39_INTERNAL_c8423e72_4_k_cu_3a66e2ef_96504cuda3std3__45__cpo4cendE,(_ZN39_INTERNAL_c8423e72_4_k_cu_3a66e2ef_96504cuda3std6ranges3__45__cpo4swapE - _ZN39_INTERNAL_c8423e72_4_k_cu_3a66e2ef_96504cuda3std3__45__cpo4cendE)
_ZN39_INTERNAL_c8423e72_4_k_cu_3a66e2ef_96504cuda3std3__45__cpo4cendE:
	.zero		1
	.type		_ZN39_INTERNAL_c8423e72_4_k_cu_3a66e2ef_96504cuda3std6ranges3__45__cpo4swapE,@object
	.size		_ZN39_INTERNAL_c8423e72_4_k_cu_3a66e2ef_96504cuda3std6ranges3__45__cpo4swapE,(.L_10 - _ZN39_INTERNAL_c8423e72_4_k_cu_3a66e2ef_96504cuda3std6ranges3__45__cpo4swapE)
_ZN39_INTERNAL_c8423e72_4_k_cu_3a66e2ef_96504cuda3std6ranges3__45__cpo4swapE:
	.zero		1
.L_10:


//--------------------- .nv.constant0._ZN7cutlass13device_kernelINS_4gemm6kernel13GemmUniversalIN4cute5tupleIJiiiiEEENS1_10collective13CollectiveMmaINS1_35MainloopSm100TmaUmmaWarpSpecializedILi4ELi2ELi4ENS5_IJNS4_1CILi1EEENSA_ILi2EEESB_EEEEENS5_IJNSA_ILi64EEENSA_ILi128EEENSA_ILi32EEEEEEaNS5_IJlSB_lEEEaSJ_NS4_8TiledMMAINS4_8MMA_AtomIJNS4_15SM100_MMA_S8_SSIaaiLi64ELi128ELNS4_4UMMA5MajorE0ELSO_0ELNSN_8SaturateE0EEEEEENS4_6LayoutINS5_IJSB_SB_SB_EEENS5_IJNSA_ILi0EEESU_SU_EEEEENS5_IJNS4_10UnderscoreESX_SX_EEEEENS4_23SM90_TMA_LOAD_MULTICASTENS4_14ComposedLayoutINS4_7SwizzleILi1ELi4ELi3EEENS4_18smem_ptr_flag_bitsILi8EEENSS_INS5_IJNSA_ILi8EEESH_EEENS5_IJSH_SB_EEEEEEEvNS4_8identityENS4_13SM90_TMA_LOADES1A_vS1B_EENS_8epilogue10collective18CollectiveEpilogueINS1E_23Sm100TmaWarpSpecializedILi2ELi2ELi32ELb0ELb0EEEJSI_NS5_IJNSS_ISF_SB_EES1J_EEEaSJ_aSJ_NS1E_6fusion15FusionCallbacksIS1I_NS1L_17LinearCombinationIaiaiLNS_15FloatRoundStyleE2EEESI_S1K_JEEENS4_5SM1004TMEM4LOAD26SM100_TMEM_LOAD_16dp32b32xES1C_NS11_INS12_ILi2ELi4ELi3EEES15_NSS_INS5_IJS16_SF_EEENS5_IJSF_SB_EEEEEEENS4_39AutoVectorizingCopyWithAssumedAlignmentILi128EEENS4_14SM90_TMA_STOREES1Z_S21_S21_EEEvvEEEEvNT_6ParamsE --------------------------
	.section	.nv.constant0._ZN7cutlass13device_kernelINS_4gemm6kernel13GemmUniversalIN4cute5tupleIJiiiiEEENS1_10collective13CollectiveMmaINS1_35MainloopSm100TmaUmmaWarpSpecializedILi4ELi2ELi4ENS5_IJNS4_1CILi1EEENSA_ILi2EEESB_EEEEENS5_IJNSA_ILi64EEENSA_ILi128EEENSA_ILi32EEEEEEaNS5_IJlSB_lEEEaSJ_NS4_8TiledMMAINS4_8MMA_AtomIJNS4_15SM100_MMA_S8_SSIaaiLi64ELi128ELNS4_4UMMA5MajorE0ELSO_0ELNSN_8SaturateE0EEEEEENS4_6LayoutINS5_IJSB_SB_SB_EEENS5_IJNSA_ILi0EEESU_SU_EEEEENS5_IJNS4_10UnderscoreESX_SX_EEEEENS4_23SM90_TMA_LOAD_MULTICASTENS4_14ComposedLayoutINS4_7SwizzleILi1ELi4ELi3EEENS4_18smem_ptr_flag_bitsILi8EEENSS_INS5_IJNSA_ILi8EEESH_EEENS5_IJSH_SB_EEEEEEEvNS4_8identityENS4_13SM90_TMA_LOADES1A_vS1B_EENS_8epilogue10collective18CollectiveEpilogueINS1E_23Sm100TmaWarpSpecializedILi2ELi2ELi32ELb0ELb0EEEJSI_NS5_IJNSS_ISF_SB_EES1J_EEEaSJ_aSJ_NS1E_6fusion15FusionCallbacksIS1I_NS1L_17LinearCombinationIaiaiLNS_15FloatRoundStyleE2EEESI_S1K_JEEENS4_5SM1004TMEM4LOAD26SM100_TMEM_LOAD_16dp32b32xES1C_NS11_INS12_ILi2ELi4ELi3EEES15_NSS_INS5_IJS16_SF_EEENS5_IJSF_SB_EEEEEEENS4_39AutoVectorizingCopyWithAssumedAlignmentILi128EEENS4_14SM90_TMA_STOREES1Z_S21_S21_EEEvvEEEEvNT_6ParamsE,"a",@progbits
	.sectionflags	@""
	.align	4
.nv.constant0._ZN7cutlass13device_kernelINS_4gemm6kernel13GemmUniversalIN4cute5tupleIJiiiiEEENS1_10collective13CollectiveMmaINS1_35MainloopSm100TmaUmmaWarpSpecializedILi4ELi2ELi4ENS5_IJNS4_1CILi1EEENSA_ILi2EEESB_EEEEENS5_IJNSA_ILi64EEENSA_ILi128EEENSA_ILi32EEEEEEaNS5_IJlSB_lEEEaSJ_NS4_8TiledMMAINS4_8MMA_AtomIJNS4_15SM100_MMA_S8_SSIaaiLi64ELi128ELNS4_4UMMA5MajorE0ELSO_0ELNSN_8SaturateE0EEEEEENS4_6LayoutINS5_IJSB_SB_SB_EEENS5_IJNSA_ILi0EEESU_SU_EEEEENS5_IJNS4_10UnderscoreESX_SX_EEEEENS4_23SM90_TMA_LOAD_MULTICASTENS4_14ComposedLayoutINS4_7SwizzleILi1ELi4ELi3EEENS4_18smem_ptr_flag_bitsILi8EEENSS_INS5_IJNSA_ILi8EEESH_EEENS5_IJSH_SB_EEEEEEEvNS4_8identityENS4_13SM90_TMA_LOADES1A_vS1B_EENS_8epilogue10collective18CollectiveEpilogueINS1E_23Sm100TmaWarpSpecializedILi2ELi2ELi32ELb0ELb0EEEJSI_NS5_IJNSS_ISF_SB_EES1J_EEEaSJ_aSJ_NS1E_6fusion15FusionCallbacksIS1I_NS1L_17LinearCombinationIaiaiLNS_15FloatRoundStyleE2EEESI_S1K_JEEENS4_5SM1004TMEM4LOAD26SM100_TMEM_LOAD_16dp32b32xES1C_NS11_INS12_ILi2ELi4ELi3EEES15_NSS_INS5_IJS16_SF_EEENS5_IJSF_SB_EEEEEEENS4_39AutoVectorizingCopyWithAssumedAlignmentILi128EEENS4_14SM90_TMA_STOREES1Z_S21_S21_EEEvvEEEEvNT_6ParamsE:
	.zero		2944


//--------------------- SYMBOLS --------------------------

	.type		.nv.reservedSmem.offset0,@object
	.size		.nv.reservedSmem.offset0,0x4
	.type		.nv.reservedSmem.cap,@object
	.size		.nv.reservedSmem.cap,0x4
	.type		__assertfail,@function
